	.target	sm_90a

	.elftype	@"ET_EXEC"


//--------------------- .note.nv.tkinfo           --------------------------
	.section	.note.nv.tkinfo,"",@"SHT_NOTE"
	.sectionflags	@"SHF_NOTE_NV_TKINFO"
	.tkinfo
        /*0018*/ 	.word	0x00000002
        /*0030*/ 	.string	""
        /*0030*/ 	.string	"ptxas"
        /*0030*/ 	.string	"Cuda compilation tools, release 13.0, V13.0.88"
        /*0030*/ 	.string	"Build cuda_13.0.r13.0/compiler.36424714_0"
        /*0030*/ 	.string	"-v  -suppress-debug-info  -lineinfo  -arch sm_90a "



//--------------------- .note.nv.cuinfo           --------------------------
	.section	.note.nv.cuinfo,"",@"SHT_NOTE"
	.sectionflags	@"SHF_NOTE_NV_CUINFO"
        /*0018*/ 	.short	0x0002
        /*001a*/ 	.short	0x005a
        /*001c*/ 	.short	0x0082
	.zero		2


//--------------------- .nv.info                  --------------------------
	.section	.nv.info,"",@"SHT_CUDA_INFO"
	.align	4


	//----- nvinfo : EIATTR_REGCOUNT
	.align		4
        /*0000*/ 	.byte	0x04, 0x2f
        /*0002*/ 	.short	(.L_1 - .L_0)
	.align		4
.L_0:
        /*0004*/ 	.word	index@(gluon_wgmma)
        /*0008*/ 	.word	0x0000003a


	//----- nvinfo : EIATTR_FRAME_SIZE
	.align		4
.L_1:
        /*000c*/ 	.byte	0x04, 0x11
        /*000e*/ 	.short	(.L_3 - .L_2)
	.align		4
.L_2:
        /*0010*/ 	.word	index@(gluon_wgmma)
        /*0014*/ 	.word	0x00000000


	//----- nvinfo : EIATTR_MIN_STACK_SIZE
	.align		4
.L_3:
        /*0018*/ 	.byte	0x04, 0x12
        /*001a*/ 	.short	(.L_5 - .L_4)
	.align		4
.L_4:
        /*001c*/ 	.word	index@(gluon_wgmma)
        /*0020*/ 	.word	0x00000000
.L_5:


//--------------------- .nv.compat                --------------------------
	.section	.nv.compat,"",@"SHT_CUDA_COMPAT_INFO"
	.align	4
        /*0000*/ 	.byte	0x02, 0x09, 0x01, 0x00, 0x02, 0x02, 0x04, 0x00, 0x02, 0x05, 0x05, 0x00, 0x03, 0x07, 0x01, 0x01
        /*0010*/ 	.byte	0x02, 0x03, 0x03, 0x00, 0x02, 0x06, 0x01, 0x00, 0x04, 0x0b, 0x08, 0x00, 0x00, 0x00, 0x00, 0x00
        /*0020*/ 	.byte	0x00, 0x00, 0x00, 0x00


//--------------------- .nv.info.gluon_wgmma      --------------------------
	.section	.nv.info.gluon_wgmma,"",@"SHT_CUDA_INFO"
	.sectionflags	@""
	.align	4


	//----- nvinfo : EIATTR_CUDA_API_VERSION
	.align		4
        /*0000*/ 	.byte	0x04, 0x37
        /*0002*/ 	.short	(.L_7 - .L_6)
.L_6:
        /*0004*/ 	.word	0x00000082


	//----- nvinfo : EIATTR_KPARAM_INFO
	.align		4
.L_7:
        /*0008*/ 	.byte	0x04, 0x17
        /*000a*/ 	.short	(.L_9 - .L_8)
.L_8:
        /*000c*/ 	.word	0x00000000
        /*0010*/ 	.short	0x000a
        /*0012*/ 	.short	0x0048
        /*0014*/ 	.byte	0x00, 0xf4, 0x21, 0x00


	//----- nvinfo : EIATTR_KPARAM_INFO
	.align		4
.L_9:
        /*0018*/ 	.byte	0x04, 0x17
        /*001a*/ 	.short	(.L_11 - .L_10)
.L_10:
        /*001c*/ 	.word	0x00000000
        /*0020*/ 	.short	0x0009
        /*0022*/ 	.short	0x0040
        /*0024*/ 	.byte	0x00, 0xf4, 0x21, 0x00


	//----- nvinfo : EIATTR_KPARAM_INFO
	.align		4
.L_11:
        /*0028*/ 	.byte	0x04, 0x17
        /*002a*/ 	.short	(.L_13 - .L_12)
.L_12:
        /*002c*/ 	.word	0x00000000
        /*0030*/ 	.short	0x0008
        /*0032*/ 	.short	0x0038
        /*0034*/ 	.byte	0x00, 0xf0, 0x21, 0x00


	//----- nvinfo : EIATTR_KPARAM_INFO
	.align		4
.L_13:
        /*0038*/ 	.byte	0x04, 0x17
        /*003a*/ 	.short	(.L_15 - .L_14)
.L_14:
        /*003c*/ 	.word	0x00000000
        /*0040*/ 	.short	0x0007
        /*0042*/ 	.short	0x0030
        /*0044*/ 	.byte	0x00, 0xf0, 0x21, 0x00


	//----- nvinfo : EIATTR_KPARAM_INFO
	.align		4
.L_15:
        /*0048*/ 	.byte	0x04, 0x17
        /*004a*/ 	.short	(.L_17 - .L_16)
.L_16:
        /*004c*/ 	.word	0x00000000
        /*0050*/ 	.short	0x0006
        /*0052*/ 	.short	0x0028
        /*0054*/ 	.byte	0x00, 0xf0, 0x21, 0x00


	//----- nvinfo : EIATTR_KPARAM_INFO
	.align		4
.L_17:
        /*0058*/ 	.byte	0x04, 0x17
        /*005a*/ 	.short	(.L_19 - .L_18)
.L_18:
        /*005c*/ 	.word	0x00000000
        /*0060*/ 	.short	0x0005
        /*0062*/ 	.short	0x0020
        /*0064*/ 	.byte	0x00, 0xf0, 0x11, 0x00


	//----- nvinfo : EIATTR_KPARAM_INFO
	.align		4
.L_19:
        /*0068*/ 	.byte	0x04, 0x17
        /*006a*/ 	.short	(.L_21 - .L_20)
.L_20:
        /*006c*/ 	.word	0x00000000
        /*0070*/ 	.short	0x0004
        /*0072*/ 	.short	0x001c
        /*0074*/ 	.byte	0x00, 0xf0, 0x11, 0x00


	//----- nvinfo : EIATTR_KPARAM_INFO
	.align		4
.L_21:
        /*0078*/ 	.byte	0x04, 0x17
        /*007a*/ 	.short	(.L_23 - .L_22)
.L_22:
        /*007c*/ 	.word	0x00000000
        /*0080*/ 	.short	0x0003
        /*0082*/ 	.short	0x0018
        /*0084*/ 	.byte	0x00, 0xf0, 0x11, 0x00


	//----- nvinfo : EIATTR_KPARAM_INFO
	.align		4
.L_23:
        /*0088*/ 	.byte	0x04, 0x17
        /*008a*/ 	.short	(.L_25 - .L_24)
.L_24:
        /*008c*/ 	.word	0x00000000
        /*0090*/ 	.short	0x0002
        /*0092*/ 	.short	0x0010
        /*0094*/ 	.byte	0x00, 0xf4, 0x21, 0x00


	//----- nvinfo : EIATTR_KPARAM_INFO
	.align		4
.L_25:
        /*0098*/ 	.byte	0x04, 0x17
        /*009a*/ 	.short	(.L_27 - .L_26)
.L_26:
        /*009c*/ 	.word	0x00000000
        /*00a0*/ 	.short	0x0001
        /*00a2*/ 	.short	0x0008
        /*00a4*/ 	.byte	0x00, 0xf4, 0x21, 0x00


	//----- nvinfo : EIATTR_KPARAM_INFO
	.align		4
.L_27:
        /*00a8*/ 	.byte	0x04, 0x17
        /*00aa*/ 	.short	(.L_29 - .L_28)
.L_28:
        /*00ac*/ 	.word	0x00000000
        /*00b0*/ 	.short	0x0000
        /*00b2*/ 	.short	0x0000
        /*00b4*/ 	.byte	0x00, 0xf4, 0x21, 0x00


	//----- nvinfo : EIATTR_SPARSE_MMA_MASK
	.align		4
.L_29:
        /*00b8*/ 	.byte	0x03, 0x50
        /*00ba*/ 	.short	0x0000


	//----- nvinfo : EIATTR_MAXREG_COUNT
	.align		4
        /*00bc*/ 	.byte	0x03, 0x1b
        /*00be*/ 	.short	0x00ff


	//----- nvinfo : EIATTR_NUM_BARRIERS
	.align		4
        /*00c0*/ 	.byte	0x02, 0x4c
        /*00c2*/ 	.byte	0x01
	.zero		1


	//----- nvinfo : EIATTR_MERCURY_ISA_VERSION
	.align		4
        /*00c4*/ 	.byte	0x03, 0x5f
        /*00c6*/ 	.short	0x0101


	//----- nvinfo : EIATTR_INT_WARP_WIDE_INSTR_OFFSETS
	.align		4
        /*00c8*/ 	.byte	0x04, 0x31
        /*00ca*/ 	.short	(.L_31 - .L_30)


	//   ....[0]....
.L_30:
        /*00cc*/ 	.word	0x00001340


	//   ....[1]....
        /*00d0*/ 	.word	0x00001360


	//   ....[2]....
        /*00d4*/ 	.word	0x00001370


	//   ....[3]....
        /*00d8*/ 	.word	0x00001380


	//   ....[4]....
        /*00dc*/ 	.word	0x00001490


	//   ....[5]....
        /*00e0*/ 	.word	0x00001760


	//   ....[6]....
        /*00e4*/ 	.word	0x00001770


	//   ....[7]....
        /*00e8*/ 	.word	0x000017e0


	//   ....[8]....
        /*00ec*/ 	.word	0x000017f0


	//   ....[9]....
        /*00f0*/ 	.word	0x00001d40


	//   ....[10]....
        /*00f4*/ 	.word	0x00001d50


	//----- nvinfo : EIATTR_COOP_GROUP_MASK_REGIDS
	.align		4
.L_31:
        /*00f8*/ 	.byte	0x04, 0x29
        /*00fa*/ 	.short	(.L_33 - .L_32)


	//   ....[0]....
.L_32:
        /*00fc*/ 	.word	0xffffffff


	//   ....[1]....
        /*0100*/ 	.word	0xffffffff


	//   ....[2]....
        /*0104*/ 	.word	0xffffffff


	//----- nvinfo : EIATTR_COOP_GROUP_INSTR_OFFSETS
	.align		4
.L_33:
        /*0108*/ 	.byte	0x04, 0x28
        /*010a*/ 	.short	(.L_35 - .L_34)


	//   ....[0]....
.L_34:
        /*010c*/ 	.word	0x00000150


	//   ....[1]....
        /*0110*/ 	.word	0x00000720


	//   ....[2]....
        /*0114*/ 	.word	0x00000cd0


	//----- nvinfo : EIATTR_MBARRIER_INSTR_OFFSETS
	.align		4
.L_35:
        /*0118*/ 	.byte	0x04, 0x39
        /*011a*/ 	.short	(.L_37 - .L_36)


	//   ....[0]....
.L_36:
        /*011c*/ 	.word	0x000014e0
        /*0120*/ 	.word	0x000000ff
        /*0124*/ 	.word	0x0000c000
        /*0128*/ 	.short	0x0100
        /*012a*/ 	.byte	0x0c
	.zero		1


	//   ....[1]....
        /*012c*/ 	.word	0x00001500
        /*0130*/ 	.word	0x000000ff
        /*0134*/ 	.word	0x0000c008
        /*0138*/ 	.short	0x0100
        /*013a*/ 	.byte	0x0c
	.zero		1


	//   ....[2]....
        /*013c*/ 	.word	0x00001530
        /*0140*/ 	.word	0x000000ff
        /*0144*/ 	.word	0x0000c010
        /*0148*/ 	.short	0x0100
        /*014a*/ 	.byte	0x0c
	.zero		1


	//   ....[3]....
        /*014c*/ 	.word	0x00001550
        /*0150*/ 	.word	0x000000ff
        /*0154*/ 	.word	0x0000c018
        /*0158*/ 	.short	0x0100
        /*015a*/ 	.byte	0x0c
	.zero		1


	//   ....[4]....
        /*015c*/ 	.word	0x000018a0
        /*0160*/ 	.word	0x000000ff
        /*0164*/ 	.word	0x0000c000
        /*0168*/ 	.short	0x010a
        /*016a*/ 	.byte	0x14
	.zero		1


	//   ....[5]....
        /*016c*/ 	.word	0x00001be0
        /*0170*/ 	.word	0x000000ff
        /*0174*/ 	.word	0x0000c000
        /*0178*/ 	.short	0x0108
        /*017a*/ 	.byte	0x0c
	.zero		1


	//   ....[6]....
        /*017c*/ 	.word	0x00001d00
        /*0180*/ 	.word	0x000000ff
        /*0184*/ 	.word	0x0000c008
        /*0188*/ 	.short	0x0108
        /*018a*/ 	.byte	0x0c
	.zero		1


	//   ....[7]....
        /*018c*/ 	.word	0x00001d80
        /*0190*/ 	.word	0x000000ff
        /*0194*/ 	.word	0x0000c010
        /*0198*/ 	.short	0x0108
        /*019a*/ 	.byte	0x0c
	.zero		1


	//   ....[8]....
        /*019c*/ 	.word	0x00001da0
        /*01a0*/ 	.word	0x000000ff
        /*01a4*/ 	.word	0x0000c018
        /*01a8*/ 	.short	0x0108
        /*01aa*/ 	.byte	0x0c
	.zero		1


	//   ....[9]....
        /*01ac*/ 	.word	0x00001e70
        /*01b0*/ 	.word	0x000000ff
        /*01b4*/ 	.word	0x0000c000
        /*01b8*/ 	.short	0x010a
        /*01ba*/ 	.byte	0x14
	.zero		1


	//----- nvinfo : EIATTR_NUM_MBARRIERS
	.align		4
.L_37:
        /*01bc*/ 	.byte	0x03, 0x38
        /*01be*/ 	.short	0x0004


	//----- nvinfo : EIATTR_EXIT_INSTR_OFFSETS
	.align		4
        /*01c0*/ 	.byte	0x04, 0x1c
        /*01c2*/ 	.short	(.L_39 - .L_38)


	//   ....[0]....
.L_38:
        /*01c4*/ 	.word	0x00001e60


	//----- nvinfo : EIATTR_REQNTID
	.align		4
.L_39:
        /*01c8*/ 	.byte	0x04, 0x10
        /*01ca*/ 	.short	(.L_41 - .L_40)
.L_40:
        /*01cc*/ 	.word	0x00000100
        /*01d0*/ 	.word	0x00000001
        /*01d4*/ 	.word	0x00000001


	//----- nvinfo : EIATTR_CRS_STACK_SIZE
	.align		4
.L_41:
        /*01d8*/ 	.byte	0x04, 0x1e
        /*01da*/ 	.short	(.L_43 - .L_42)
.L_42:
        /*01dc*/ 	.word	0x00000000


	//----- nvinfo : EIATTR_CBANK_PARAM_SIZE
	.align		4
.L_43:
        /*01e0*/ 	.byte	0x03, 0x19
        /*01e2*/ 	.short	0x0050


	//----- nvinfo : EIATTR_PARAM_CBANK
	.align		4
        /*01e4*/ 	.byte	0x04, 0x0a
        /*01e6*/ 	.short	(.L_45 - .L_44)
	.align		4
.L_44:
        /*01e8*/ 	.word	index@(.nv.constant0.gluon_wgmma)
        /*01ec*/ 	.short	0x0210
        /*01ee*/ 	.short	0x0050


	//----- nvinfo : EIATTR_SW_WAR
	.align		4
.L_45:
        /*01f0*/ 	.byte	0x04, 0x36
        /*01f2*/ 	.short	(.L_47 - .L_46)
.L_46:
        /*01f4*/ 	.word	0x00000008
.L_47:


//--------------------- .nv.callgraph             --------------------------
	.section	.nv.callgraph,"",@"SHT_CUDA_CALLGRAPH"
	.align	4
	.sectionentsize	8
	.align		4
        /*0000*/ 	.word	0x00000000
	.align		4
        /*0004*/ 	.word	0xffffffff
	.align		4
        /*0008*/ 	.word	0x00000000
	.align		4
        /*000c*/ 	.word	0xfffffffe
	.align		4
        /*0010*/ 	.word	0x00000000
	.align		4
        /*0014*/ 	.word	0xfffffffd
	.align		4
        /*0018*/ 	.word	0x00000000
	.align		4
        /*001c*/ 	.word	0xfffffffc


//--------------------- .text.gluon_wgmma         --------------------------
	.section	.text.gluon_wgmma,"ax",@progbits
	.align	128
        .global         gluon_wgmma
        .type           gluon_wgmma,@function
        .size           gluon_wgmma,(.L_x_52 - gluon_wgmma)
        .other          gluon_wgmma,@"STO_CUDA_ENTRY STV_DEFAULT"
gluon_wgmma:
.text.gluon_wgmma:
[----:B------:R-:W-:Y:S01]  /*0000*/  LDC R1, c[0x0][0x28] ;  /* 0x00000a00ff017b82 */ /* 0x000fe20000000800 */
[----:B------:R-:W1:Y:S07]  /*0010*/  S2R R0, SR_TID.X ;  /* 0x0000000000007919 */ /* 0x000e6e0000002100 */
[----:B------:R-:W2:Y:S01]  /*0020*/  S2UR UR4, SR_CgaCtaId ;  /* 0x00000000000479c3 */ /* 0x000ea20000008800 */
[----:B------:R-:W-:Y:S01]  /*0030*/  UMOV UR12, 0x400 ;  /* 0x00000400000c7882 */ /* 0x000fe20000000000 */
[----:B------:R-:W-:Y:S01]  /*0040*/  ULDC UR6, c[0x0][0xc] ;  /* 0x0000030000067ab9 */ /* 0x000fe20000000800 */
[----:B------:R-:W-:Y:S01]  /*0050*/  ULDC.64 UR28, c[0x0][0x250] ;  /* 0x00009400001c7ab9 */ /* 0x000fe20000000a00 */
[----:B------:R-:W-:Y:S04]  /*0060*/  BSSY B0, `(.L_x_0) ;  /* 0x000001f000007945 */ /* 0x000fe80003800000 */
[----:B------:R-:W3:Y:S08]  /*0070*/  LDC R2, c[0x0][0x228] ;  /* 0x00008a00ff027b82 */ /* 0x000ef00000000800 */
[----:B------:R-:W4:Y:S08]  /*0080*/  LDC R8, c[0x0][0x230] ;  /* 0x00008c00ff087b82 */ /* 0x000f300000000800 */
[----:B------:R-:W-:Y:S01]  /*0090*/  S2UR UR30, SR_CTAID.Y ;  /* 0x00000000001e79c3 */ /* 0x000fe20000002600 */
[----:B--2---:R-:W-:-:S03]  /*00a0*/  ULEA UR12, UR4, UR12, 0x18 ;  /* 0x0000000c040c7291 */ /* 0x004fc6000f8ec03f */
[----:B------:R-:W-:Y:S01]  /*00b0*/  ULDC UR4, c[0x0][0x10] ;  /* 0x0000040000047ab9 */ /* 0x000fe20000000800 */
[----:B-1----:R-:W-:-:S03]  /*00c0*/  LOP3.LUT R6, R0, 0xff, RZ, 0xc0, !PT ;  /* 0x000000ff00067812 */ /* 0x002fc600078ec0ff */
[----:B------:R-:W1:Y:S01]  /*00d0*/  S2UR UR5, SR_CTAID.Z ;  /* 0x00000000000579c3 */ /* 0x000e620000002700 */
[----:B---3--:R-:W-:Y:S01]  /*00e0*/  VIADD R2, R2, 0xffffffff ;  /* 0xffffffff02027836 */ /* 0x008fe20000000000 */
[C---:B------:R-:W-:Y:S02]  /*00f0*/  ISETP.GE.U32.AND P0, PT, R6.reuse, 0x20, PT ;  /* 0x000000200600780c */ /* 0x040fe40003f06070 */
[C---:B------:R-:W-:Y:S02]  /*0100*/  ISETP.NE.U32.AND P2, PT, R6.reuse, RZ, PT ;  /* 0x000000ff0600720c */ /* 0x040fe40003f45070 */
[----:B------:R-:W-:Y:S02]  /*0110*/  LEA R11, R6, UR12, 0x2 ;  /* 0x0000000c060b7c11 */ /* 0x000fe4000f8e10ff */
[----:B------:R-:W2:Y:S01]  /*0120*/  S2UR UR31, SR_CTAID.X ;  /* 0x00000000001f79c3 */ /* 0x000ea20000002500 */
[----:B----4-:R-:W-:-:S06]  /*0130*/  VIADD R14, R8, 0xffffffff ;  /* 0xffffffff080e7836 */ /* 0x010fcc0000000000 */
[----:B------:R3:W-:Y:S01]  /*0140*/  @!P0 STS [R11], RZ ;  /* 0x000000ff0b008388 */ /* 0x0007e20000000800 */
[----:B------:R-:W-:-:S03]  /*0150*/  NOP ;  /* 0x0000000000007918 */ /* 0x000fc60000000000 */
[----:B------:R3:W-:Y:S01]  /*0160*/  @!P2 STS [UR12+0x24], R2 ;  /* 0x00002402ff00a988 */ /* 0x0007e2000800080c */
[----:B-1----:R-:W-:-:S03]  /*0170*/  UIMAD UR4, UR5, UR4, UR30 ;  /* 0x00000004050472a4 */ /* 0x002fc6000f8e021e */
[----:B------:R3:W-:Y:S01]  /*0180*/  @!P2 STS [UR12+0x20], R14 ;  /* 0x0000200eff00a988 */ /* 0x0007e2000800080c */
[----:B--2---:R-:W-:-:S04]  /*0190*/  UIMAD UR4, UR4, UR6, UR31 ;  /* 0x00000006040472a4 */ /* 0x004fc8000f8e021f */
[----:B------:R-:W-:-:S03]  /*01a0*/  UIMAD UR5, UR4, 0x180, URZ ;  /* 0x00000180040578a4 */ /* 0x000fc6000f8e023f */
[----:B------:R-:W-:Y:S01]  /*01b0*/  UMOV UR4, URZ ;  /* 0x0000003f00047c82 */ /* 0x000fe20008000000 */
[----:B------:R-:W-:-:S04]  /*01c0*/  UIADD3 UR24, UP0, UR5, UR28, URZ ;  /* 0x0000001c05187290 */ /* 0x000fc8000ff1e03f */
[----:B------:R-:W-:Y:S01]  /*01d0*/  ULEA.HI.X.SX32 UR25, UR5, UR29, 0x1, UP0 ;  /* 0x0000001d05197291 */ /* 0x000fe200080f0e3f */
[----:B---3--:R-:W-:Y:S11]  /*01e0*/  @P2 BRA `(.L_x_1) ;  /* 0x0000000000182947 */ /* 0x008ff60003800000 */
[----:B------:R-:W1:Y:S01]  /*01f0*/  LDS R3, [UR12+0x8] ;  /* 0x0000080cff037984 */ /* 0x000e620008000800 */
[----:B------:R-:W2:Y:S01]  /*0200*/  LDC.64 R12, c[0x0][0x210] ;  /* 0x00008400ff0c7b82 */ /* 0x000ea20000000a00 */
[----:B------:R-:W-:Y:S02]  /*0210*/  IMAD.MOV.U32 R4, RZ, RZ, 0x70 ;  /* 0x00000070ff047424 */ /* 0x000fe400078e00ff */
[----:B--2---:R2:W-:Y:S03]  /*0220*/  STS.64 [UR12], R12 ;  /* 0x0000000cff007988 */ /* 0x0045e60008000a0c */
[----:B-1----:R-:W-:-:S05]  /*0230*/  LOP3.LUT R3, R3, 0x10, R4, 0xd8, !PT ;  /* 0x0000001003037812 */ /* 0x002fca00078ed804 */
[----:B------:R2:W-:Y:S02]  /*0240*/  STS [UR12+0x8], R3 ;  /* 0x00000803ff007988 */ /* 0x0005e4000800080c */
.L_x_1:
[----:B------:R-:W-:Y:S05]  /*0250*/  BSYNC B0 ;  /* 0x0000000000007941 */ /* 0x000fea0003800000 */
.L_x_0:
[----:B------:R-:W-:Y:S04]  /*0260*/  BSSY B0, `(.L_x_2) ;  /* 0x000000a000007945 */ /* 0x000fe80003800000 */
[----:B------:R-:W-:Y:S05]  /*0270*/  @P2 BRA `(.L_x_3) ;  /* 0x0000000000202947 */ /* 0x000fea0003800000 */
[----:B--2---:R-:W1:Y:S01]  /*0280*/  LDS R3, [UR12+0x34] ;  /* 0x0000340cff037984 */ /* 0x004e620008000800 */
[----:B------:R-:W-:Y:S02]  /*0290*/  IMAD.MOV.U32 R4, RZ, RZ, 0x1f000000 ;  /* 0x1f000000ff047424 */ /* 0x000fe400078e00ff */
[----:B------:R-:W-:Y:S01]  /*02a0*/  @!P2 IMAD.MOV.U32 R5, RZ, RZ, 0x7f ;  /* 0x0000007fff05a424 */ /* 0x000fe200078e00ff */
[----:B------:R-:W2:Y:S02]  /*02b0*/  @!P2 LDS R10, [UR12+0x38] ;  /* 0x0000380cff0aa984 */ /* 0x000ea40008000800 */
[----:B-1----:R-:W-:Y:S02]  /*02c0*/  LOP3.LUT R3, R3, 0xff000000, R4, 0xb8, !PT ;  /* 0xff00000003037812 */ /* 0x002fe400078eb804 */
[----:B--2---:R-:W-:-:S03]  /*02d0*/  @!P2 LOP3.LUT R4, R10, 0xff, R5, 0xb8, !PT ;  /* 0x000000ff0a04a812 */ /* 0x004fc600078eb805 */
[----:B------:R1:W-:Y:S04]  /*02e0*/  STS [UR12+0x34], R3 ;  /* 0x00003403ff007988 */ /* 0x0003e8000800080c */
[----:B------:R1:W-:Y:S02]  /*02f0*/  @!P2 STS [UR12+0x38], R4 ;  /* 0x00003804ff00a988 */ /* 0x0003e4000800080c */
.L_x_3:
[----:B------:R-:W-:Y:S05]  /*0300*/  BSYNC B0 ;  /* 0x0000000000007941 */ /* 0x000fea0003800000 */
.L_x_2:
[----:B------:R-:W-:Y:S04]  /*0310*/  BSSY B0, `(.L_x_4) ;  /* 0x000000e000007945 */ /* 0x000fe80003800000 */
[----:B------:R-:W-:Y:S05]  /*0320*/  @P2 BRA `(.L_x_5) ;  /* 0x0000000000302947 */ /* 0x000fea0003800000 */
[----:B-1----:R-:W1:Y:S01]  /*0330*/  LDS R4, [UR12+0x34] ;  /* 0x0000340cff047984 */ /* 0x002e620008000800 */
[----:B--2---:R-:W2:Y:S03]  /*0340*/  LDC.64 R12, c[0x0][0x238] ;  /* 0x00008e00ff0c7b82 */ /* 0x004ea60000000a00 */
[----:B------:R-:W3:Y:S01]  /*0350*/  LDS R3, [UR12+0x1c] ;  /* 0x00001c0cff037984 */ /* 0x000ee20008000800 */
[C---:B--2---:R-:W-:Y:S01]  /*0360*/  SHF.L.U64.HI R10, R12.reuse, 0x1, R13 ;  /* 0x000000010c0a7819 */ /* 0x044fe2000001020d */
[----:B------:R-:W-:-:S03]  /*0370*/  IMAD.SHL.U32 R5, R12, 0x2, RZ ;  /* 0x000000020c057824 */ /* 0x000fc600078e00ff */
[--C-:B------:R-:W-:Y:S02]  /*0380*/  SHF.R.U32.HI R12, RZ, 0x4, R10.reuse ;  /* 0x00000004ff0c7819 */ /* 0x100fe4000001160a */
[----:B------:R-:W-:-:S05]  /*0390*/  SHF.R.U64 R5, R5, 0x4, R10 ;  /* 0x0000000405057819 */ /* 0x000fca000000120a */
[----:B------:R4:W-:Y:S01]  /*03a0*/  STS [UR12+0xc], R5 ;  /* 0x00000c05ff007988 */ /* 0x0009e2000800080c */
[----:B-1----:R-:W-:Y:S02]  /*03b0*/  LOP3.LUT R4, R4, 0x7, RZ, 0xb8, !PT ;  /* 0x0000000704047812 */ /* 0x002fe400078eb8ff */
[----:B---3--:R-:W-:-:S03]  /*03c0*/  LOP3.LUT R3, R3, 0xf, R12, 0xb8, !PT ;  /* 0x0000000f03037812 */ /* 0x008fc600078eb80c */
[----:B------:R4:W-:Y:S04]  /*03d0*/  STS [UR12+0x34], R4 ;  /* 0x00003404ff007988 */ /* 0x0009e8000800080c */
[----:B------:R4:W-:Y:S02]  /*03e0*/  STS [UR12+0x1c], R3 ;  /* 0x00001c03ff007988 */ /* 0x0009e4000800080c */
.L_x_5:
[----:B------:R-:W-:Y:S05]  /*03f0*/  BSYNC B0 ;  /* 0x0000000000007941 */ /* 0x000fea0003800000 */
.L_x_4:
[----:B------:R-:W-:Y:S04]  /*0400*/  BSSY B1, `(.L_x_6) ;  /* 0x000001a000017945 */ /* 0x000fe80003800000 */
[----:B------:R-:W-:Y:S04]  /*0410*/  BSSY B0, `(.L_x_7) ;  /* 0x0000015000007945 */ /* 0x000fe80003800000 */
[----:B------:R-:W-:Y:S05]  /*0420*/  @P2 BRA `(.L_x_8) ;  /* 0x0000000000202947 */ /* 0x000fea0003800000 */
[----:B-12-4-:R-:W1:Y:S02]  /*0430*/  LDS R3, [UR12+0x34] ;  /* 0x0000340cff037984 */ /* 0x016e640008000800 */
[----:B-1----:R-:W-:-:S05]  /*0440*/  LOP3.LUT R3, R3, 0x38, RZ, 0xb8, !PT ;  /* 0x0000003803037812 */ /* 0x002fca00078eb8ff */
[----:B------:R1:W-:Y:S01]  /*0450*/  STS [UR12+0x34], R3 ;  /* 0x00003403ff007988 */ /* 0x0003e2000800080c */
[----:B------:R-:W-:Y:S05]  /*0460*/  @P2 BRA `(.L_x_9) ;  /* 0x0000000000202947 */ /* 0x000fea0003800000 */
[----:B-1----:R-:W1:Y:S01]  /*0470*/  LDS R3, [UR12+0x8] ;  /* 0x0000080cff037984 */ /* 0x002e620008000800 */
[----:B------:R-:W-:-:S05]  /*0480*/  IMAD.MOV.U32 R4, RZ, RZ, 0x780 ;  /* 0x00000780ff047424 */ /* 0x000fca00078e00ff */
[----:B-1----:R-:W-:-:S05]  /*0490*/  LOP3.LUT R3, R3, 0x500, R4, 0xd8, !PT ;  /* 0x0000050003037812 */ /* 0x002fca00078ed804 */
[----:B------:R3:W-:Y:S02]  /*04a0*/  STS [UR12+0x8], R3 ;  /* 0x00000803ff007988 */ /* 0x0007e4000800080c */
.L_x_8:
[----:B------:R-:W-:Y:S05]  /*04b0*/  @P2 BRA `(.L_x_10) ;  /* 0x0000000000282947 */ /* 0x000fea0003800000 */
[----:B-1234-:R-:W1:Y:S02]  /*04c0*/  LDS R3, [UR12+0x8] ;  /* 0x0000080cff037984 */ /* 0x01ee640008000800 */
[----:B-1----:R-:W-:-:S05]  /*04d0*/  LOP3.LUT R3, R3, 0x1800, RZ, 0xb8, !PT ;  /* 0x0000180003037812 */ /* 0x002fca00078eb8ff */
[----:B------:R2:W-:Y:S02]  /*04e0*/  STS [UR12+0x8], R3 ;  /* 0x00000803ff007988 */ /* 0x0005e4000800080c */
.L_x_9:
[----:B------:R-:W-:Y:S05]  /*04f0*/  @P2 BREAK B0 ;  /* 0x0000000000002942 */ /* 0x000fea0003800000 */
[----:B------:R-:W-:Y:S05]  /*0500*/  @P2 BRA `(.L_x_11) ;  /* 0x0000000000242947 */ /* 0x000fea0003800000 */
[----:B------:R-:W3:Y:S01]  /*0510*/  LDS R4, [UR12+0x8] ;  /* 0x0000080cff047984 */ /* 0x000ee20008000800 */
[----:B-12---:R-:W-:-:S05]  /*0520*/  IMAD.MOV.U32 R3, RZ, RZ, 0x6000 ;  /* 0x00006000ff037424 */ /* 0x006fca00078e00ff */
[----:B---3--:R-:W-:-:S04]  /*0530*/  LOP3.LUT R3, R4, 0x4000, R3, 0xd8, !PT ;  /* 0x0000400004037812 */ /* 0x008fc800078ed803 */
[----:B------:R-:W-:-:S05]  /*0540*/  LOP3.LUT R3, R3, 0x400000, RZ, 0xb8, !PT ;  /* 0x0040000003037812 */ /* 0x000fca00078eb8ff */
[----:B------:R5:W-:Y:S02]  /*0550*/  STS [UR12+0x8], R3 ;  /* 0x00000803ff007988 */ /* 0x000be4000800080c */
.L_x_10:
[----:B------:R-:W-:Y:S05]  /*0560*/  BSYNC B0 ;  /* 0x0000000000007941 */ /* 0x000fea0003800000 */
.L_x_7:
[----:B-12345:R-:W1:Y:S02]  /*0570*/  @!P2 LDS R3, [UR12+0x8] ;  /* 0x0000080cff03a984 */ /* 0x03ee640008000800 */
[----:B-1----:R-:W-:-:S05]  /*0580*/  @!P2 LOP3.LUT R3, R3, 0x8000, RZ, 0xb8, !PT ;  /* 0x000080000303a812 */ /* 0x002fca00078eb8ff */
[----:B------:R3:W-:Y:S02]  /*0590*/  @!P2 STS [UR12+0x8], R3 ;  /* 0x00000803ff00a988 */ /* 0x0007e4000800080c */
.L_x_11:
[----:B------:R-:W-:Y:S05]  /*05a0*/  BSYNC B1 ;  /* 0x0000000000017941 */ /* 0x000fea0003800000 */
.L_x_6:
[----:B------:R-:W-:Y:S05]  /*05b0*/  WARPSYNC.ALL ;  /* 0x0000000000007948 */ /* 0x000fea0003800000 */
[----:B-123--:R-:W1:Y:S02]  /*05c0*/  LDC R3, c[0x0][0x22c] ;  /* 0x00008b00ff037b82 */ /* 0x00ee640000000800 */
[----:B-1----:R-:W-:Y:S01]  /*05d0*/  VIADD R3, R3, 0xffffffff ;  /* 0xffffffff03037836 */ /* 0x002fe20000000000 */
[----:B------:R-:W-:Y:S06]  /*05e0*/  @P0 BRA `(.L_x_12) ;  /* 0x0000000000280947 */ /* 0x000fec0003800000 */
[----:B------:R-:W1:Y:S01]  /*05f0*/  S2R R4, SR_LANEID ;  /* 0x0000000000047919 */ /* 0x000e620000000000 */
[----:B------:R-:W-:Y:S05]  /*0600*/  WARPSYNC.ALL ;  /* 0x0000000000007948 */ /* 0x000fea0003800000 */
[----:B-1----:R-:W-:-:S05]  /*0610*/  IMAD.SHL.U32 R7, R4, 0x4, RZ ;  /* 0x0000000404077824 */ /* 0x002fca00078e00ff */
[----:B------:R-:W1:Y:S01]  /*0620*/  LDS R9, [R7+UR12] ;  /* 0x0000000c07097984 */ /* 0x000e620008000800 */
[----:B------:R-:W-:-:S05]  /*0630*/  IADD3 R4, P1, R7, UR24, RZ ;  /* 0x0000001807047c10 */ /* 0x000fca000ff3e0ff */
[----:B------:R-:W-:-:S05]  /*0640*/  IMAD.X R5, RZ, RZ, UR25, P1 ;  /* 0x00000019ff057e24 */ /* 0x000fca00088e06ff */
[----:B-1----:R1:W2:Y:S01]  /*0650*/  ATOMG.E.EXCH.STRONG.GPU PT, RZ, [R4], R9 ;  /* 0x0000000904ff73a8 */ /* 0x0022a200041ee100 */
[----:B------:R-:W-:-:S04]  /*0660*/  DEPBAR {5,4,3,2,1,0} ;  /* 0x0000003f0000791a */ /* 0x000fc80000000000 */
[----:B------:R1:W-:Y:S01]  /*0670*/  UTMACCTL.IV [UR24] ;  /* 0x00000000180079b9 */ /* 0x0003e20008000000 */
[----:B------:R-:W-:Y:S01]  /*0680*/  NOP ;  /* 0x0000000000007918 */ /* 0x000fe20000000000 */
.L_x_12:
[----:B------:R-:W-:Y:S05]  /*0690*/  @P0 BRA `(.L_x_13) ;  /* 0x00000000000c0947 */ /* 0x000fea0003800000 */
[----:B------:R0:W-:Y:S01]  /*06a0*/  UTMACMDFLUSH ;  /* 0x00000000000079b7 */ /* 0x0001e20000000000 */
[----:B------:R-:W-:Y:S05]  /*06b0*/  @P0 BRA `(.L_x_13) ;  /* 0x0000000000040947 */ /* 0x000fea0003800000 */
[----:B------:R-:W-:-:S04]  /*06c0*/  DEPBAR.LE SB0, 0x0 ;  /* 0x000080000000791a */ /* 0x000fc80000000000 */
.L_x_13:
[----:B------:R-:W-:Y:S05]  /*06d0*/  WARPSYNC.ALL ;  /* 0x0000000000007948 */ /* 0x000fea0003800000 */
[----:B--2---:R-:W-:Y:S06]  /*06e0*/  BAR.SYNC.DEFER_BLOCKING 0x0 ;  /* 0x0000000000007b1d */ /* 0x004fec0000010000 */
[----:B------:R-:W-:Y:S02]  /*06f0*/  BSSY B1, `(.L_x_14) ;  /* 0x000000b000017945 */ /* 0x000fe40003800000 */
[----:B------:R-:W-:Y:S06]  /*0700*/  BAR.SYNC.DEFER_BLOCKING 0x0 ;  /* 0x0000000000007b1d */ /* 0x000fec0000010000 */
[----:B------:R2:W-:Y:S01]  /*0710*/  @!P0 STS [R11], RZ ;  /* 0x000000ff0b008388 */ /* 0x0005e20000000800 */
[----:B------:R-:W-:Y:S01]  /*0720*/  NOP ;  /* 0x0000000000007918 */ /* 0x000fe20000000000 */
[----:B------:R-:W-:Y:S05]  /*0730*/  @P2 BRA `(.L_x_15) ;  /* 0x0000000000182947 */ /* 0x000fea0003800000 */
[----:B-1----:R-:W1:Y:S01]  /*0740*/  LDS R4, [UR12+0x8] ;  /* 0x0000080cff047984 */ /* 0x002e620008000800 */
[----:B------:R-:W3:Y:S01]  /*0750*/  LDC.64 R12, c[0x0][0x218] ;  /* 0x00008600ff0c7b82 */ /* 0x000ee20000000a00 */
[----:B------:R-:W-:Y:S02]  /*0760*/  IMAD.MOV.U32 R5, RZ, RZ, 0x70 ;  /* 0x00000070ff057424 */ /* 0x000fe400078e00ff */
[----:B---3--:R3:W-:Y:S03]  /*0770*/  STS.64 [UR12], R12 ;  /* 0x0000000cff007988 */ /* 0x0087e60008000a0c */
[----:B-1----:R-:W-:-:S05]  /*0780*/  LOP3.LUT R4, R4, 0x10, R5, 0xd8, !PT ;  /* 0x0000001004047812 */ /* 0x002fca00078ed805 */
[----:B------:R3:W-:Y:S02]  /*0790*/  STS [UR12+0x8], R4 ;  /* 0x00000804ff007988 */ /* 0x0007e4000800080c */
.L_x_15:
[----:B-1----:R-:W-:Y:S05]  /*07a0*/  BSYNC B1 ;  /* 0x0000000000017941 */ /* 0x002fea0003800000 */
.L_x_14:
[----:B------:R-:W-:Y:S04]  /*07b0*/  BSSY B1, `(.L_x_16) ;  /* 0x000000a000017945 */ /* 0x000fe80003800000 */
[----:B------:R-:W-:Y:S05]  /*07c0*/  @P2 BRA `(.L_x_17) ;  /* 0x0000000000202947 */ /* 0x000fea0003800000 */
[----:B---3--:R-:W1:Y:S01]  /*07d0*/  LDS R4, [UR12+0x34] ;  /* 0x0000340cff047984 */ /* 0x008e620008000800 */
[----:B------:R-:W-:Y:S02]  /*07e0*/  IMAD.MOV.U32 R5, RZ, RZ, 0x3f000000 ;  /* 0x3f000000ff057424 */ /* 0x000fe400078e00ff */
[----:B------:R-:W-:Y:S01]  /*07f0*/  @!P2 IMAD.MOV.U32 R7, RZ, RZ, 0x1f ;  /* 0x0000001fff07a424 */ /* 0x000fe200078e00ff */
[----:B------:R-:W3:Y:S02]  /*0800*/  @!P2 LDS R10, [UR12+0x38] ;  /* 0x0000380cff0aa984 */ /* 0x000ee40008000800 */
[----:B-1----:R-:W-:Y:S02]  /*0810*/  LOP3.LUT R4, R4, 0xff000000, R5, 0xb8, !PT ;  /* 0xff00000004047812 */ /* 0x002fe400078eb805 */
[----:B---3--:R-:W-:-:S03]  /*0820*/  @!P2 LOP3.LUT R5, R10, 0xff, R7, 0xb8, !PT ;  /* 0x000000ff0a05a812 */ /* 0x008fc600078eb807 */
[----:B------:R1:W-:Y:S04]  /*0830*/  STS [UR12+0x34], R4 ;  /* 0x00003404ff007988 */ /* 0x0003e8000800080c */
[----:B------:R1:W-:Y:S02]  /*0840*/  @!P2 STS [UR12+0x38], R5 ;  /* 0x00003805ff00a988 */ /* 0x0003e4000800080c */
.L_x_17:
[----:B------:R-:W-:Y:S05]  /*0850*/  BSYNC B1 ;  /* 0x0000000000017941 */ /* 0x000fea0003800000 */
.L_x_16:
[----:B------:R-:W-:Y:S04]  /*0860*/  BSSY B1, `(.L_x_18) ;  /* 0x0000004000017945 */ /* 0x000fe80003800000 */
[----:B------:R-:W-:Y:S05]  /*0870*/  @P2 BRA `(.L_x_19) ;  /* 0x0000000000082947 */ /* 0x000fea0003800000 */
[----:B------:R4:W-:Y:S04]  /*0880*/  STS [UR12+0x24], R14 ;  /* 0x0000240eff007988 */ /* 0x0009e8000800080c */
[----:B------:R4:W-:Y:S02]  /*0890*/  STS [UR12+0x20], R3 ;  /* 0x00002003ff007988 */ /* 0x0009e4000800080c */
.L_x_19:
[----:B------:R-:W-:Y:S05]  /*08a0*/  BSYNC B1 ;  /* 0x0000000000017941 */ /* 0x000fea0003800000 */
.L_x_18:
[----:B------:R-:W-:Y:S04]  /*08b0*/  BSSY B1, `(.L_x_20) ;  /* 0x000000e000017945 */ /* 0x000fe80003800000 */
[----:B------:R-:W-:Y:S05]  /*08c0*/  @P2 BRA `(.L_x_21) ;  /* 0x0000000000302947 */ /* 0x000fea0003800000 */
[----:B-1----:R-:W1:Y:S01]  /*08d0*/  LDS R5, [UR12+0x34] ;  /* 0x0000340cff057984 */ /* 0x002e620008000800 */
[----:B---3--:R-:W3:Y:S03]  /*08e0*/  LDC.64 R12, c[0x0][0x240] ;  /* 0x00009000ff0c7b82 */ /* 0x008ee60000000a00 */
[----:B------:R-:W5:Y:S01]  /*08f0*/  LDS R4, [UR12+0x1c] ;  /* 0x00001c0cff047984 */ /* 0x000f620008000800 */
[C---:B---3--:R-:W-:Y:S01]  /*0900*/  SHF.L.U64.HI R10, R12.reuse, 0x1, R13 ;  /* 0x000000010c0a7819 */ /* 0x048fe2000001020d */
[----:B------:R-:W-:-:S03]  /*0910*/  IMAD.SHL.U32 R7, R12, 0x2, RZ ;  /* 0x000000020c077824 */ /* 0x000fc600078e00ff */
[--C-:B------:R-:W-:Y:S02]  /*0920*/  SHF.R.U32.HI R9, RZ, 0x4, R10.reuse ;  /* 0x00000004ff097819 */ /* 0x100fe4000001160a */
[----:B------:R-:W-:-:S05]  /*0930*/  SHF.R.U64 R7, R7, 0x4, R10 ;  /* 0x0000000407077819 */ /* 0x000fca000000120a */
[----:B------:R3:W-:Y:S01]  /*0940*/  STS [UR12+0xc], R7 ;  /* 0x00000c07ff007988 */ /* 0x0007e2000800080c */
[----:B-1----:R-:W-:Y:S02]  /*0950*/  LOP3.LUT R5, R5, 0x7, RZ, 0xb8, !PT ;  /* 0x0000000705057812 */ /* 0x002fe400078eb8ff */
[----:B-----5:R-:W-:-:S03]  /*0960*/  LOP3.LUT R4, R4, 0xf, R9, 0xb8, !PT ;  /* 0x0000000f04047812 */ /* 0x020fc600078eb809 */
[----:B------:R3:W-:Y:S04]  /*0970*/  STS [UR12+0x34], R5 ;  /* 0x00003405ff007988 */ /* 0x0007e8000800080c */
[----:B------:R3:W-:Y:S02]  /*0980*/  STS [UR12+0x1c], R4 ;  /* 0x00001c04ff007988 */ /* 0x0007e4000800080c */
.L_x_21:
[----:B------:R-:W-:Y:S05]  /*0990*/  BSYNC B1 ;  /* 0x0000000000017941 */ /* 0x000fea0003800000 */
.L_x_20:
[----:B------:R-:W-:Y:S04]  /*09a0*/  BSSY B2, `(.L_x_22) ;  /* 0x000001a000027945 */ /* 0x000fe80003800000 */
[----:B------:R-:W-:Y:S04]  /*09b0*/  BSSY B1, `(.L_x_23) ;  /* 0x0000015000017945 */ /* 0x000fe80003800000 */
[----:B------:R-:W-:Y:S05]  /*09c0*/  @P2 BRA `(.L_x_24) ;  /* 0x0000000000202947 */ /* 0x000fea0003800000 */
[----:B-1-3--:R-:W1:Y:S02]  /*09d0*/  LDS R4, [UR12+0x34] ;  /* 0x0000340cff047984 */ /* 0x00ae640008000800 */
[----:B-1----:R-:W-:-:S05]  /*09e0*/  LOP3.LUT R4, R4, 0x38, RZ, 0xb8, !PT ;  /* 0x0000003804047812 */ /* 0x002fca00078eb8ff */
[----:B------:R1:W-:Y:S01]  /*09f0*/  STS [UR12+0x34], R4 ;  /* 0x00003404ff007988 */ /* 0x0003e2000800080c */
[----:B------:R-:W-:Y:S05]  /*0a00*/  @P2 BRA `(.L_x_25) ;  /* 0x0000000000202947 */ /* 0x000fea0003800000 */
[----:B-1----:R-:W1:Y:S01]  /*0a10*/  LDS R4, [UR12+0x8] ;  /* 0x0000080cff047984 */ /* 0x002e620008000800 */
[----:B------:R-:W-:-:S05]  /*0a20*/  IMAD.MOV.U32 R5, RZ, RZ, 0x780 ;  /* 0x00000780ff057424 */ /* 0x000fca00078e00ff */
[----:B-1----:R-:W-:-:S05]  /*0a30*/  LOP3.LUT R4, R4, 0x500, R5, 0xd8, !PT ;  /* 0x0000050004047812 */ /* 0x002fca00078ed805 */
[----:B------:R5:W-:Y:S02]  /*0a40*/  STS [UR12+0x8], R4 ;  /* 0x00000804ff007988 */ /* 0x000be4000800080c */
.L_x_24:
[----:B------:R-:W-:Y:S05]  /*0a50*/  @P2 BRA `(.L_x_26) ;  /* 0x0000000000282947 */ /* 0x000fea0003800000 */
[----:B-1-3-5:R-:W1:Y:S02]  /*0a60*/  LDS R4, [UR12+0x8] ;  /* 0x0000080cff047984 */ /* 0x02ae640008000800 */
[----:B-1----:R-:W-:-:S05]  /*0a70*/  LOP3.LUT R4, R4, 0x1800, RZ, 0xb8, !PT ;  /* 0x0000180004047812 */ /* 0x002fca00078eb8ff */
[----:B------:R3:W-:Y:S02]  /*0a80*/  STS [UR12+0x8], R4 ;  /* 0x00000804ff007988 */ /* 0x0007e4000800080c */
.L_x_25:
[----:B------:R-:W-:Y:S05]  /*0a90*/  @P2 BREAK B1 ;  /* 0x0000000000012942 */ /* 0x000fea0003800000 */
[----:B------:R-:W-:Y:S05]  /*0aa0*/  @P2 BRA `(.L_x_27) ;  /* 0x0000000000242947 */ /* 0x000fea0003800000 */
[----:B-1-3--:R-:W1:Y:S01]  /*0ab0*/  LDS R4, [UR12+0x8] ;  /* 0x0000080cff047984 */ /* 0x00ae620008000800 */
[----:B------:R-:W-:-:S05]  /*0ac0*/  IMAD.MOV.U32 R5, RZ, RZ, 0x6000 ;  /* 0x00006000ff057424 */ /* 0x000fca00078e00ff */
[----:B-1----:R-:W-:-:S04]  /*0ad0*/  LOP3.LUT R4, R4, 0x6000, R5, 0xd8, !PT ;  /* 0x0000600004047812 */ /* 0x002fc800078ed805 */
[----:B------:R-:W-:-:S05]  /*0ae0*/  LOP3.LUT R4, R4, 0x400000, RZ, 0xb8, !PT ;  /* 0x0040000004047812 */ /* 0x000fca00078eb8ff */
[----:B------:R1:W-:Y:S02]  /*0af0*/  STS [UR12+0x8], R4 ;  /* 0x00000804ff007988 */ /* 0x0003e4000800080c */
.L_x_26:
[----:B------:R-:W-:Y:S05]  /*0b00*/  BSYNC B1 ;  /* 0x0000000000017941 */ /* 0x000fea0003800000 */
.L_x_23:
[----:B-1-3-5:R-:W1:Y:S02]  /*0b10*/  @!P2 LDS R4, [UR12+0x8] ;  /* 0x0000080cff04a984 */ /* 0x02ae640008000800 */
[----:B-1----:R-:W-:-:S05]  /*0b20*/  @!P2 LOP3.LUT R4, R4, 0x8000, RZ, 0xb8, !PT ;  /* 0x000080000404a812 */ /* 0x002fca00078eb8ff */
[----:B------:R5:W-:Y:S02]  /*0b30*/  @!P2 STS [UR12+0x8], R4 ;  /* 0x00000804ff00a988 */ /* 0x000be4000800080c */
.L_x_27:
[----:B------:R-:W-:Y:S05]  /*0b40*/  BSYNC B2 ;  /* 0x0000000000027941 */ /* 0x000fea0003800000 */
.L_x_22:
[----:B------:R-:W-:Y:S05]  /*0b50*/  WARPSYNC.ALL ;  /* 0x0000000000007948 */ /* 0x000fea0003800000 */
[----:B------:R-:W-:-:S04]  /*0b60*/  UIADD3 UR27, UR5, 0x80, URZ ;  /* 0x00000080051b7890 */ /* 0x000fc8000fffe03f */
[----:B------:R-:W-:-:S04]  /*0b70*/  UIADD3 UR26, UP0, UR27, UR28, URZ ;  /* 0x0000001c1b1a7290 */ /* 0x000fc8000ff1e03f */
[----:B------:R-:W-:Y:S01]  /*0b80*/  ULEA.HI.X.SX32 UR27, UR27, UR29, 0x1, UP0 ;  /* 0x0000001d1b1b7291 */ /* 0x000fe200080f0e3f */
[----:B------:R-:W-:Y:S11]  /*0b90*/  @P0 BRA `(.L_x_28) ;  /* 0x0000000000280947 */ /* 0x000ff60003800000 */
[----:B-1-3-5:R-:W1:Y:S01]  /*0ba0*/  S2R R4, SR_LANEID ;  /* 0x0000000000047919 */ /* 0x02ae620000000000 */
[----:B------:R-:W-:Y:S05]  /*0bb0*/  WARPSYNC.ALL ;  /* 0x0000000000007948 */ /* 0x000fea0003800000 */
[----:B-1----:R-:W-:-:S05]  /*0bc0*/  IMAD.SHL.U32 R9, R4, 0x4, RZ ;  /* 0x0000000404097824 */ /* 0x002fca00078e00ff */
[----:B------:R-:W1:Y:S01]  /*0bd0*/  LDS R7, [R9+UR12] ;  /* 0x0000000c09077984 */ /* 0x000e620008000800 */
[----:B------:R-:W-:-:S05]  /*0be0*/  IADD3 R4, P1, R9, UR26, RZ ;  /* 0x0000001a09047c10 */ /* 0x000fca000ff3e0ff */
[----:B------:R-:W-:-:S05]  /*0bf0*/  IMAD.X R5, RZ, RZ, UR27, P1 ;  /* 0x0000001bff057e24 */ /* 0x000fca00088e06ff */
[----:B-1----:R1:W3:Y:S01]  /*0c00*/  ATOMG.E.EXCH.STRONG.GPU PT, RZ, [R4], R7 ;  /* 0x0000000704ff73a8 */ /* 0x0022e200041ee100 */
[----:B------:R-:W-:-:S04]  /*0c10*/  DEPBAR {5,4,3,2,1,0} ;  /* 0x0000003f0000791a */ /* 0x000fc80000000000 */
[----:B------:R1:W-:Y:S01]  /*0c20*/  UTMACCTL.IV [UR26] ;  /* 0x000000001a0079b9 */ /* 0x0003e20008000000 */
[----:B------:R-:W-:Y:S01]  /*0c30*/  NOP ;  /* 0x0000000000007918 */ /* 0x000fe20000000000 */
.L_x_28:
[----:B------:R-:W-:Y:S05]  /*0c40*/  @P0 BRA `(.L_x_29) ;  /* 0x00000000000c0947 */ /* 0x000fea0003800000 */
[----:B------:R0:W-:Y:S01]  /*0c50*/  UTMACMDFLUSH ;  /* 0x00000000000079b7 */ /* 0x0001e20000000000 */
[----:B------:R-:W-:Y:S05]  /*0c60*/  @P0 BRA `(.L_x_29) ;  /* 0x0000000000040947 */ /* 0x000fea0003800000 */
[----:B------:R-:W-:-:S04]  /*0c70*/  DEPBAR.LE SB0, 0x0 ;  /* 0x000080000000791a */ /* 0x000fc80000000000 */
.L_x_29:
[----:B------:R-:W-:Y:S05]  /*0c80*/  WARPSYNC.ALL ;  /* 0x0000000000007948 */ /* 0x000fea0003800000 */
[----:B---3--:R-:W-:Y:S06]  /*0c90*/  BAR.SYNC.DEFER_BLOCKING 0x0 ;  /* 0x0000000000007b1d */ /* 0x008fec0000010000 */
[----:B------:R-:W-:Y:S02]  /*0ca0*/  BSSY B2, `(.L_x_30) ;  /* 0x000000b000027945 */ /* 0x000fe40003800000 */
[----:B------:R-:W-:Y:S06]  /*0cb0*/  BAR.SYNC.DEFER_BLOCKING 0x0 ;  /* 0x0000000000007b1d */ /* 0x000fec0000010000 */
[----:B------:R3:W-:Y:S01]  /*0cc0*/  @!P0 STS [R11], RZ ;  /* 0x000000ff0b008388 */ /* 0x0007e20000000800 */
[----:B------:R-:W-:Y:S01]  /*0cd0*/  NOP ;  /* 0x0000000000007918 */ /* 0x000fe20000000000 */
[----:B------:R-:W-:Y:S05]  /*0ce0*/  @P2 BRA `(.L_x_31) ;  /* 0x0000000000182947 */ /* 0x000fea0003800000 */
[----:B-1---5:R-:W1:Y:S01]  /*0cf0*/  LDS R4, [UR12+0x8] ;  /* 0x0000080cff047984 */ /* 0x022e620008000800 */
[----:B--23--:R-:W2:Y:S01]  /*0d00*/  LDC.64 R10, c[0x0][0x220] ;  /* 0x00008800ff0a7b82 */ /* 0x00cea20000000a00 */
[----:B------:R-:W-:Y:S02]  /*0d10*/  IMAD.MOV.U32 R5, RZ, RZ, 0x70 ;  /* 0x00000070ff057424 */ /* 0x000fe400078e00ff */
[----:B--2---:R2:W-:Y:S03]  /*0d20*/  STS.64 [UR12], R10 ;  /* 0x0000000aff007988 */ /* 0x0045e60008000a0c */
[----:B-1----:R-:W-:-:S05]  /*0d30*/  LOP3.LUT R4, R4, 0x10, R5, 0xd8, !PT ;  /* 0x0000001004047812 */ /* 0x002fca00078ed805 */
[----:B------:R2:W-:Y:S02]  /*0d40*/  STS [UR12+0x8], R4 ;  /* 0x00000804ff007988 */ /* 0x0005e4000800080c */
.L_x_31:
[----:B-1----:R-:W-:Y:S05]  /*0d50*/  BSYNC B2 ;  /* 0x0000000000027941 */ /* 0x002fea0003800000 */
.L_x_30:
[----:B------:R-:W-:Y:S04]  /*0d60*/  BSSY B3, `(.L_x_32) ;  /* 0x0000011000037945 */ /* 0x000fe80003800000 */
[----:B------:R-:W-:Y:S04]  /*0d70*/  BSSY B2, `(.L_x_33) ;  /* 0x000000e000027945 */ /* 0x000fe80003800000 */
[----:B------:R-:W-:Y:S05]  /*0d80*/  @P2 BRA `(.L_x_34) ;  /* 0x0000000000242947 */ /* 0x000fea0003800000 */
[----:B--2--5:R-:W1:Y:S01]  /*0d90*/  LDS R4, [UR12+0x34] ;  /* 0x0000340cff047984 */ /* 0x024e620008000800 */
[----:B------:R-:W-:-:S05]  /*0da0*/  IMAD.MOV.U32 R5, RZ, RZ, 0x3f000000 ;  /* 0x3f000000ff057424 */ /* 0x000fca00078e00ff */
[----:B-1----:R-:W-:-:S05]  /*0db0*/  LOP3.LUT R4, R4, 0xff000000, R5, 0xb8, !PT ;  /* 0xff00000004047812 */ /* 0x002fca00078eb805 */
[----:B------:R1:W-:Y:S01]  /*0dc0*/  STS [UR12+0x34], R4 ;  /* 0x00003404ff007988 */ /* 0x0003e2000800080c */
[----:B------:R-:W-:Y:S05]  /*0dd0*/  @P2 BRA `(.L_x_35) ;  /* 0x00000000001c2947 */ /* 0x000fea0003800000 */
[----:B-1----:R-:W1:Y:S01]  /*0de0*/  LDS R4, [UR12+0x38] ;  /* 0x0000380cff047984 */ /* 0x002e620008000800 */
[----:B------:R-:W-:-:S05]  /*0df0*/  IMAD.MOV.U32 R5, RZ, RZ, 0x7f ;  /* 0x0000007fff057424 */ /* 0x000fca00078e00ff */
[----:B-1----:R-:W-:-:S05]  /*0e00*/  LOP3.LUT R4, R4, 0xff, R5, 0xb8, !PT ;  /* 0x000000ff04047812 */ /* 0x002fca00078eb805 */
[----:B------:R1:W-:Y:S02]  /*0e10*/  STS [UR12+0x38], R4 ;  /* 0x00003804ff007988 */ /* 0x0003e4000800080c */
.L_x_34:
[----:B------:R-:W-:Y:S05]  /*0e20*/  @P2 BREAK B2 ;  /* 0x0000000000022942 */ /* 0x000fea0003800000 */
[----:B------:R-:W-:Y:S05]  /*0e30*/  @P2 BRA `(.L_x_36) ;  /* 0x00000000000c2947 */ /* 0x000fea0003800000 */
[----:B------:R1:W-:Y:S02]  /*0e40*/  STS [UR12+0x20], R3 ;  /* 0x00002003ff007988 */ /* 0x0003e4000800080c */
.L_x_35:
[----:B------:R-:W-:Y:S05]  /*0e50*/  BSYNC B2 ;  /* 0x0000000000027941 */ /* 0x000fea0003800000 */
.L_x_33:
[----:B------:R1:W-:Y:S02]  /*0e60*/  @!P2 STS [UR12+0x24], R2 ;  /* 0x00002402ff00a988 */ /* 0x0003e4000800080c */
.L_x_36:
[----:B------:R-:W-:Y:S05]  /*0e70*/  BSYNC B3 ;  /* 0x0000000000037941 */ /* 0x000fea0003800000 */
.L_x_32:
[----:B------:R-:W-:Y:S05]  /*0e80*/  WARPSYNC.ALL ;  /* 0x0000000000007948 */ /* 0x000fea0003800000 */
[----:B------:R-:W-:Y:S04]  /*0e90*/  BSSY B3, `(.L_x_37) ;  /* 0x000000e000037945 */ /* 0x000fe80003800000 */
[----:B------:R-:W-:Y:S05]  /*0ea0*/  @P2 BRA `(.L_x_38) ;  /* 0x0000000000302947 */ /* 0x000fea0003800000 */
[----:B-1--4-:R-:W1:Y:S01]  /*0eb0*/  LDS R3, [UR12+0x34] ;  /* 0x0000340cff037984 */ /* 0x012e620008000800 */
[----:B--2--5:R-:W2:Y:S03]  /*0ec0*/  LDC.64 R4, c[0x0][0x248] ;  /* 0x00009200ff047b82 */ /* 0x024ea60000000a00 */
[----:B------:R-:W4:Y:S01]  /*0ed0*/  LDS R2, [UR12+0x1c] ;  /* 0x00001c0cff027984 */ /* 0x000f220008000800 */
[C---:B--2---:R-:W-:Y:S01]  /*0ee0*/  SHF.L.U64.HI R5, R4.reuse, 0x1, R5 ;  /* 0x0000000104057819 */ /* 0x044fe20000010205 */
[----:B------:R-:W-:-:S03]  /*0ef0*/  IMAD.SHL.U32 R4, R4, 0x2, RZ ;  /* 0x0000000204047824 */ /* 0x000fc600078e00ff */
[--C-:B------:R-:W-:Y:S02]  /*0f00*/  SHF.R.U32.HI R7, RZ, 0x4, R5.reuse ;  /* 0x00000004ff077819 */ /* 0x100fe40000011605 */
[----:B------:R-:W-:-:S05]  /*0f10*/  SHF.R.U64 R4, R4, 0x4, R5 ;  /* 0x0000000404047819 */ /* 0x000fca0000001205 */
[----:B------:R2:W-:Y:S01]  /*0f20*/  STS [UR12+0xc], R4 ;  /* 0x00000c04ff007988 */ /* 0x0005e2000800080c */
[----:B-1----:R-:W-:Y:S02]  /*0f30*/  LOP3.LUT R3, R3, 0x7, RZ, 0xb8, !PT ;  /* 0x0000000703037812 */ /* 0x002fe400078eb8ff */
[----:B----4-:R-:W-:-:S03]  /*0f40*/  LOP3.LUT R2, R2, 0xf, R7, 0xb8, !PT ;  /* 0x0000000f02027812 */ /* 0x010fc600078eb807 */
[----:B------:R2:W-:Y:S04]  /*0f50*/  STS [UR12+0x34], R3 ;  /* 0x00003403ff007988 */ /* 0x0005e8000800080c */
[----:B------:R2:W-:Y:S02]  /*0f60*/  STS [UR12+0x1c], R2 ;  /* 0x00001c02ff007988 */ /* 0x0005e4000800080c */
.L_x_38:
[----:B------:R-:W-:Y:S05]  /*0f70*/  BSYNC B3 ;  /* 0x0000000000037941 */ /* 0x000fea0003800000 */
.L_x_37:
[----:B------:R-:W-:Y:S04]  /*0f80*/  BSSY B3, `(.L_x_39) ;  /* 0x000001a000037945 */ /* 0x000fe80003800000 */
[----:B------:R-:W-:Y:S04]  /*0f90*/  BSSY B4, `(.L_x_40) ;  /* 0x0000015000047945 */ /* 0x000fe80003800000 */
[----:B------:R-:W-:Y:S05]  /*0fa0*/  @P2 BRA `(.L_x_41) ;  /* 0x0000000000202947 */ /* 0x000fea0003800000 */
[----:B-12---:R-:W1:Y:S02]  /*0fb0*/  LDS R2, [UR12+0x34] ;  /* 0x0000340cff027984 */ /* 0x006e640008000800 */
[----:B-1----:R-:W-:-:S05]  /*0fc0*/  LOP3.LUT R2, R2, 0x38, RZ, 0xb8, !PT ;  /* 0x0000003802027812 */ /* 0x002fca00078eb8ff */
[----:B------:R1:W-:Y:S01]  /*0fd0*/  STS [UR12+0x34], R2 ;  /* 0x00003402ff007988 */ /* 0x0003e2000800080c */
[----:B------:R-:W-:Y:S05]  /*0fe0*/  @P2 BRA `(.L_x_42) ;  /* 0x0000000000202947 */ /* 0x000fea0003800000 */
[----:B-1----:R-:W1:Y:S01]  /*0ff0*/  LDS R2, [UR12+0x8] ;  /* 0x0000080cff027984 */ /* 0x002e620008000800 */
[----:B----4-:R-:W-:-:S05]  /*1000*/  IMAD.MOV.U32 R3, RZ, RZ, 0x780 ;  /* 0x00000780ff037424 */ /* 0x010fca00078e00ff */
[----:B-1----:R-:W-:-:S05]  /*1010*/  LOP3.LUT R2, R2, 0x500, R3, 0xd8, !PT ;  /* 0x0000050002027812 */ /* 0x002fca00078ed803 */
[----:B------:R1:W-:Y:S02]  /*1020*/  STS [UR12+0x8], R2 ;  /* 0x00000802ff007988 */ /* 0x0003e4000800080c */
.L_x_41:
[----:B------:R-:W-:Y:S05]  /*1030*/  @P2 BRA `(.L_x_43) ;  /* 0x0000000000282947 */ /* 0x000fea0003800000 */
[----:B-12---:R-:W1:Y:S02]  /*1040*/  LDS R2, [UR12+0x8] ;  /* 0x0000080cff027984 */ /* 0x006e640008000800 */
[----:B-1----:R-:W-:-:S05]  /*1050*/  LOP3.LUT R2, R2, 0x1800, RZ, 0xb8, !PT ;  /* 0x0000180002027812 */ /* 0x002fca00078eb8ff */
[----:B------:R2:W-:Y:S02]  /*1060*/  STS [UR12+0x8], R2 ;  /* 0x00000802ff007988 */ /* 0x0005e4000800080c */
.L_x_42:
[----:B------:R-:W-:Y:S05]  /*1070*/  @P2 BREAK B4 ;  /* 0x0000000000042942 */ /* 0x000fea0003800000 */
[----:B------:R-:W-:Y:S05]  /*1080*/  @P2 BRA `(.L_x_44) ;  /* 0x0000000000242947 */ /* 0x000fea0003800000 */
[----:B-12---:R-:W1:Y:S01]  /*1090*/  LDS R2, [UR12+0x8] ;  /* 0x0000080cff027984 */ /* 0x006e620008000800 */
[----:B----4-:R-:W-:-:S05]  /*10a0*/  IMAD.MOV.U32 R3, RZ, RZ, 0x6000 ;  /* 0x00006000ff037424 */ /* 0x010fca00078e00ff */
[----:B-1----:R-:W-:-:S04]  /*10b0*/  LOP3.LUT R2, R2, 0x6000, R3, 0xd8, !PT ;  /* 0x0000600002027812 */ /* 0x002fc800078ed803 */
[----:B------:R-:W-:-:S05]  /*10c0*/  LOP3.LUT R2, R2, 0x400000, RZ, 0xb8, !PT ;  /* 0x0040000002027812 */ /* 0x000fca00078eb8ff */
[----:B------:R1:W-:Y:S02]  /*10d0*/  STS [UR12+0x8], R2 ;  /* 0x00000802ff007988 */ /* 0x0003e4000800080c */
.L_x_43:
[----:B------:R-:W-:Y:S05]  /*10e0*/  BSYNC B4 ;  /* 0x0000000000047941 */ /* 0x000fea0003800000 */
.L_x_40:
[----:B-12---:R-:W1:Y:S02]  /*10f0*/  @!P2 LDS R2, [UR12+0x8] ;  /* 0x0000080cff02a984 */ /* 0x006e640008000800 */
[----:B-1----:R-:W-:-:S05]  /*1100*/  @!P2 LOP3.LUT R2, R2, 0x8000, RZ, 0xb8, !PT ;  /* 0x000080000202a812 */ /* 0x002fca00078eb8ff */
[----:B------:R1:W-:Y:S02]  /*1110*/  @!P2 STS [UR12+0x8], R2 ;  /* 0x00000802ff00a988 */ /* 0x0003e4000800080c */
.L_x_44:
[----:B------:R-:W-:Y:S05]  /*1120*/  BSYNC B3 ;  /* 0x0000000000037941 */ /* 0x000fea0003800000 */
.L_x_39:
[----:B------:R-:W-:Y:S05]  /*1130*/  WARPSYNC.ALL ;  /* 0x0000000000007948 */ /* 0x000fea0003800000 */
[----:B------:R-:W-:Y:S01]  /*1140*/  UIADD3 UR5, UR5, 0x100, URZ ;  /* 0x0000010005057890 */ /* 0x000fe2000fffe03f */
[----:B------:R-:W-:Y:S02]  /*1150*/  ISETP.GE.AND P1, PT, R8, 0x1, PT ;  /* 0x000000010800780c */ /* 0x000fe40003f26270 */
[----:B------:R-:W-:Y:S02]  /*1160*/  CS2R R24, SRZ ;  /* 0x0000000000187805 */ /* 0x000fe4000001ff00 */
[----:B------:R-:W-:Y:S01]  /*1170*/  CS2R R26, SRZ ;  /* 0x00000000001a7805 */ /* 0x000fe2000001ff00 */
[----:B------:R-:W-:Y:S01]  /*1180*/  UIADD3 UR28, UP0, UR5, UR28, URZ ;  /* 0x0000001c051c7290 */ /* 0x000fe2000ff1e03f */
[----:B------:R-:W-:-:S02]  /*1190*/  CS2R R28, SRZ ;  /* 0x00000000001c7805 */ /* 0x000fc4000001ff00 */
[----:B------:R-:W-:Y:S02]  /*11a0*/  CS2R R30, SRZ ;  /* 0x00000000001e7805 */ /* 0x000fe4000001ff00 */
[----:B------:R-:W-:Y:S01]  /*11b0*/  CS2R R32, SRZ ;  /* 0x0000000000207805 */ /* 0x000fe2000001ff00 */
[----:B------:R-:W-:Y:S01]  /*11c0*/  ULEA.HI.X.SX32 UR29, UR5, UR29, 0x1, UP0 ;  /* 0x0000001d051d7291 */ /* 0x000fe200080f0e3f */
[----:B------:R-:W-:Y:S01]  /*11d0*/  IMAD.MOV.U32 R34, RZ, RZ, RZ ;  /* 0x000000ffff227224 */ /* 0x000fe200078e00ff */
[----:B------:R-:W-:Y:S10]  /*11e0*/  @P0 BRA `(.L_x_45) ;  /* 0x0000000000280947 */ /* 0x000ff40003800000 */
[----:B-12---:R-:W5:Y:S01]  /*11f0*/  S2R R2, SR_LANEID ;  /* 0x0000000000027919 */ /* 0x006f620000000000 */
[----:B------:R-:W-:Y:S05]  /*1200*/  WARPSYNC.ALL ;  /* 0x0000000000007948 */ /* 0x000fea0003800000 */
[----:B-----5:R-:W-:-:S05]  /*1210*/  IMAD.SHL.U32 R4, R2, 0x4, RZ ;  /* 0x0000000402047824 */ /* 0x020fca00078e00ff */
[----:B------:R-:W1:Y:S01]  /*1220*/  LDS R5, [R4+UR12] ;  /* 0x0000000c04057984 */ /* 0x000e620008000800 */
[----:B------:R-:W-:-:S05]  /*1230*/  IADD3 R2, P3, R4, UR28, RZ ;  /* 0x0000001c04027c10 */ /* 0x000fca000ff7e0ff */
[----:B----4-:R-:W-:-:S05]  /*1240*/  IMAD.X R3, RZ, RZ, UR29, P3 ;  /* 0x0000001dff037e24 */ /* 0x010fca00098e06ff */
[----:B-1----:R1:W2:Y:S01]  /*1250*/  ATOMG.E.EXCH.STRONG.GPU PT, RZ, [R2], R5 ;  /* 0x0000000502ff73a8 */ /* 0x0022a200041ee100 */
[----:B------:R-:W-:-:S04]  /*1260*/  DEPBAR {5,4,3,2,1,0} ;  /* 0x0000003f0000791a */ /* 0x000fc80000000000 */
[----:B------:R1:W-:Y:S01]  /*1270*/  UTMACCTL.IV [UR28] ;  /* 0x000000001c0079b9 */ /* 0x0003e20008000000 */
[----:B------:R-:W-:Y:S01]  /*1280*/  NOP ;  /* 0x0000000000007918 */ /* 0x000fe20000000000 */
.L_x_45:
[----:B------:R-:W-:Y:S05]  /*1290*/  @P0 BRA `(.L_x_46) ;  /* 0x00000000000c0947 */ /* 0x000fea0003800000 */
[----:B------:R0:W-:Y:S01]  /*12a0*/  UTMACMDFLUSH ;  /* 0x00000000000079b7 */ /* 0x0001e20000000000 */
[----:B------:R-:W-:Y:S05]  /*12b0*/  @P0 BRA `(.L_x_46) ;  /* 0x0000000000040947 */ /* 0x000fea0003800000 */
[----:B------:R-:W-:-:S04]  /*12c0*/  DEPBAR.LE SB0, 0x0 ;  /* 0x000080000000791a */ /* 0x000fc80000000000 */
.L_x_46:
[----:B------:R-:W-:Y:S05]  /*12d0*/  WARPSYNC.ALL ;  /* 0x0000000000007948 */ /* 0x000fea0003800000 */
[----:B--2---:R-:W-:Y:S01]  /*12e0*/  BAR.SYNC.DEFER_BLOCKING 0x0 ;  /* 0x0000000000007b1d */ /* 0x004fe20000010000 */
[----:B------:R-:W-:Y:S01]  /*12f0*/  USHF.L.U32 UR19, UR31, 0x7, URZ ;  /* 0x000000071f137899 */ /* 0x000fe2000800063f */
[----:B------:R-:W-:Y:S01]  /*1300*/  IMAD.MOV.U32 R35, RZ, RZ, RZ ;  /* 0x000000ffff237224 */ /* 0x000fe200078e00ff */
[----:B------:R-:W-:Y:S02]  /*1310*/  CS2R R36, SRZ ;  /* 0x0000000000247805 */ /* 0x000fe4000001ff00 */
[----:B------:R-:W-:-:S02]  /*1320*/  CS2R R38, SRZ ;  /* 0x0000000000267805 */ /* 0x000fc4000001ff00 */
[----:B------:R-:W-:Y:S01]  /*1330*/  CS2R R40, SRZ ;  /* 0x0000000000287805 */ /* 0x000fe2000001ff00 */
[----:B------:R-:W-:Y:S01]  /*1340*/  VOTEU.ALL UP0, P2 ;  /* 0x00000000003f7886 */ /* 0x000fe20001000000 */
[----:B------:R-:W-:Y:S01]  /*1350*/  UMOV UR6, 0x1 ;  /* 0x0000000100067882 */ /* 0x000fe20000000000 */
[----:B------:R-:W-:Y:S01]  /*1360*/  VOTEU.ALL UP1, P2 ;  /* 0x00000000003f7886 */ /* 0x000fe20001020000 */
[----:B------:R-:W-:Y:S01]  /*1370*/  VOTEU.ALL UP2, P2 ;  /* 0x00000000003f7886 */ /* 0x000fe20001040000 */
[----:B------:R-:W-:Y:S01]  /*1380*/  VOTEU.ALL UP3, P2 ;  /* 0x00000000003f7886 */ /* 0x000fe20001060000 */
[----:B------:R-:W-:-:S04]  /*1390*/  @!UP0 UIADD3 UR8, -UR6, 0x100000, URZ ;  /* 0x0010000006088890 */ /* 0x000fc8000fffe13f */
[----:B------:R-:W-:Y:S02]  /*13a0*/  @!UP0 USHF.L.U32 UR9, UR8, 0xb, URZ ;  /* 0x0000000b08098899 */ /* 0x000fe4000800063f */
[----:B------:R-:W-:Y:S01]  /*13b0*/  @!UP0 USHF.L.U32 UR8, UR8, 0x1, URZ ;  /* 0x0000000108088899 */ /* 0x000fe2000800063f */
[----:B------:R-:W-:Y:S01]  /*13c0*/  CS2R R42, SRZ ;  /* 0x00000000002a7805 */ /* 0x000fe2000001ff00 */
        /* <DEDUP_REMOVED lines=12> */
[----:B------:R-:W-:Y:S01]  /*1490*/  VOTEU.ALL UP0, P2 ;  /* 0x00000000003f7886 */ /* 0x000fe20001000000 */
[----:B------:R-:W-:Y:S02]  /*14a0*/  CS2R R50, SRZ ;  /* 0x0000000000327805 */ /* 0x000fe4000001ff00 */
[----:B------:R-:W-:Y:S02]  /*14b0*/  CS2R R52, SRZ ;  /* 0x0000000000347805 */ /* 0x000fe4000001ff00 */
[----:B------:R-:W-:Y:S01]  /*14c0*/  CS2R R54, SRZ ;  /* 0x0000000000367805 */ /* 0x000fe2000001ff00 */
[----:B------:R-:W2:Y:S02]  /*14d0*/  FENCE.VIEW.ASYNC.S ;  /* 0x00000000000073c6 */ /* 0x000ea40000000000 */
[----:B--2---:R-:W2:Y:S02]  /*14e0*/  @!UP0 SYNCS.EXCH.64 URZ, [UR12+0xc000], UR8 ;  /* 0x00c000080c3f85b2 */ /* 0x004ea40008000100 */
[----:B--2---:R-:W-:Y:S06]  /*14f0*/  BAR.SYNC.DEFER_BLOCKING 0x0 ;  /* 0x0000000000007b1d */ /* 0x004fec0000010000 */
[----:B------:R2:W4:Y:S02]  /*1500*/  @!UP1 SYNCS.EXCH.64 URZ, [UR12+0xc008], UR10 ;  /* 0x00c0080a0c3f95b2 */ /* 0x0005240008000100 */
[----:B----4-:R-:W-:Y:S01]  /*1510*/  BAR.SYNC.DEFER_BLOCKING 0x0 ;  /* 0x0000000000007b1d */ /* 0x010fe20000010000 */
[----:B--2---:R-:W-:-:S05]  /*1520*/  USHF.L.U32 UR10, UR30, 0x6, URZ ;  /* 0x000000061e0a7899 */ /* 0x004fca000800063f */
[----:B------:R2:W4:Y:S02]  /*1530*/  @!UP2 SYNCS.EXCH.64 URZ, [UR12+0xc010], UR14 ;  /* 0x00c0100e0c3fa5b2 */ /* 0x0005240008000100 */
[----:B----4-:R-:W-:Y:S06]  /*1540*/  BAR.SYNC.DEFER_BLOCKING 0x0 ;  /* 0x0000000000007b1d */ /* 0x010fec0000010000 */
[----:B------:R2:W4:Y:S01]  /*1550*/  @!UP3 SYNCS.EXCH.64 URZ, [UR12+0xc018], UR6 ;  /* 0x00c018060c3fb5b2 */ /* 0x0005220008000100 */
[----:B------:R-:W-:Y:S05]  /*1560*/  @!P1 BRA `(.L_x_47) ;  /* 0x0000000400509947 */ /* 0x000fea0003800000 */
[----:B-1----:R-:W-:Y:S02]  /*1570*/  SHF.R.U32.HI R2, RZ, 0x5, R0 ;  /* 0x00000005ff027819 */ /* 0x002fe40000011600 */
[----:B------:R-:W-:Y:S02]  /*1580*/  CS2R R24, SRZ ;  /* 0x0000000000187805 */ /* 0x000fe4000001ff00 */
[----:B------:R-:W-:Y:S02]  /*1590*/  CS2R R26, SRZ ;  /* 0x00000000001a7805 */ /* 0x000fe4000001ff00 */
[----:B------:R-:W-:Y:S02]  /*15a0*/  CS2R R28, SRZ ;  /* 0x00000000001c7805 */ /* 0x000fe4000001ff00 */
[----:B------:R-:W-:Y:S02]  /*15b0*/  R2UR UR13, R2 ;  /* 0x00000000020d72ca */ /* 0x000fe400000e0000 */
[----:B------:R-:W-:-:S02]  /*15c0*/  CS2R R30, SRZ ;  /* 0x00000000001e7805 */ /* 0x000fc4000001ff00 */
[----:B------:R-:W-:Y:S02]  /*15d0*/  CS2R R32, SRZ ;  /* 0x0000000000207805 */ /* 0x000fe4000001ff00 */
[----:B------:R-:W-:Y:S02]  /*15e0*/  CS2R R34, SRZ ;  /* 0x0000000000227805 */ /* 0x000fe4000001ff00 */
[----:B------:R-:W-:Y:S02]  /*15f0*/  CS2R R36, SRZ ;  /* 0x0000000000247805 */ /* 0x000fe4000001ff00 */
[----:B------:R-:W-:Y:S02]  /*1600*/  CS2R R38, SRZ ;  /* 0x0000000000267805 */ /* 0x000fe4000001ff00 */
[----:B------:R-:W-:Y:S02]  /*1610*/  CS2R R40, SRZ ;  /* 0x0000000000287805 */ /* 0x000fe4000001ff00 */
[----:B------:R-:W-:-:S02]  /*1620*/  CS2R R42, SRZ ;  /* 0x00000000002a7805 */ /* 0x000fc4000001ff00 */
[----:B------:R-:W-:Y:S02]  /*1630*/  CS2R R44, SRZ ;  /* 0x00000000002c7805 */ /* 0x000fe4000001ff00 */
[----:B------:R-:W-:Y:S02]  /*1640*/  CS2R R46, SRZ ;  /* 0x00000000002e7805 */ /* 0x000fe4000001ff00 */
[----:B------:R-:W-:Y:S02]  /*1650*/  CS2R R48, SRZ ;  /* 0x0000000000307805 */ /* 0x000fe4000001ff00 */
[----:B------:R-:W-:Y:S02]  /*1660*/  CS2R R50, SRZ ;  /* 0x0000000000327805 */ /* 0x000fe4000001ff00 */
[----:B------:R-:W-:Y:S02]  /*1670*/  CS2R R52, SRZ ;  /* 0x0000000000347805 */ /* 0x000fe4000001ff00 */
[----:B------:R-:W-:Y:S01]  /*1680*/  CS2R R54, SRZ ;  /* 0x0000000000367805 */ /* 0x000fe2000001ff00 */
[----:B------:R-:W-:Y:S01]  /*1690*/  UMOV UR5, URZ ;  /* 0x0000003f00057c82 */ /* 0x000fe20008000000 */
[----:B------:R-:W-:-:S05]  /*16a0*/  UMOV UR18, URZ ;  /* 0x0000003f00127c82 */ /* 0x000fca0008000000 */
.L_x_49:
[----:B----4-:R-:W-:Y:S01]  /*16b0*/  BAR.SYNC.DEFER_BLOCKING 0x0 ;  /* 0x0000000000007b1d */ /* 0x010fe20000010000 */
[----:B------:R-:W-:Y:S01]  /*16c0*/  ULEA UR20, UR5, UR12, 0x3 ;  /* 0x0000000c05147291 */ /* 0x000fe2000f8e183f */
[----:B------:R-:W-:Y:S01]  /*16d0*/  @!P2 IMAD.MOV.U32 R2, RZ, RZ, 0x3000 ;  /* 0x00003000ff02a424 */ /* 0x000fe200078e00ff */
[----:B------:R-:W-:Y:S01]  /*16e0*/  ELECT P0, URZ, PT ;  /* 0x00000000003f782f */ /* 0x000fe20003800000 */
[----:B------:R-:W-:-:S03]  /*16f0*/  ULEA UR16, UR5, UR12, 0xd ;  /* 0x0000000c05107291 */ /* 0x000fc6000f8e683f */
[----:B------:R-:W-:Y:S02]  /*1700*/  ISETP.LT.U32.AND P0, PT, R6, 0x20, P0 ;  /* 0x000000200600780c */ /* 0x000fe40000701070 */
[----:B------:R-:W-:Y:S01]  /*1710*/  ELECT P1, URZ, PT ;  /* 0x00000000003f782f */ /* 0x000fe20003820000 */
[----:B------:R-:W-:-:S03]  /*1720*/  ULEA UR8, UR5, UR12, 0xc ;  /* 0x0000000c05087291 */ /* 0x000fc6000f8e603f */
[----:B------:R-:W-:Y:S01]  /*1730*/  ISETP.LT.U32.AND P1, PT, R6, 0x20, P1 ;  /* 0x000000200600780c */ /* 0x000fe20000f21070 */
[----:B------:R-:W-:Y:S01]  /*1740*/  UMOV UR11, UR18 ;  /* 0x00000012000b7c82 */ /* 0x000fe20008000000 */
[----:B------:R-:W-:-:S05]  /*1750*/  UIADD3 UR8, UR8, 0x8000, URZ ;  /* 0x0000800008087890 */ /* 0x000fca000fffe03f */
[----:B------:R-:W-:Y:S01]  /*1760*/  VOTEU.ANY UP0, P0 ;  /* 0x00000000003f7886 */ /* 0x000fe20000000100 */
[----:B------:R-:W-:Y:S01]  /*1770*/  VOTEU.ANY UP2, P0 ;  /* 0x00000000003f7886 */ /* 0x000fe20000040100 */
[----:B------:R1:W-:Y:S01]  /*1780*/  @!P2 SYNCS.ARRIVE.TRANS64 RZ, [UR20+0xc000], R2 ;  /* 0x00c00002ffffa9a7 */ /* 0x0003e20008000014 */
[----:B------:R4:W-:Y:S06]  /*1790*/  MEMBAR.ALL.CTA ;  /* 0x0000000000007992 */ /* 0x0009ec0000008000 */
[----:B----4-:R-:W4:Y:S01]  /*17a0*/  FENCE.VIEW.ASYNC.S ;  /* 0x00000000000073c6 */ /* 0x010f220000000000 */
[----:B------:R-:W-:Y:S01]  /*17b0*/  @UP0 UIADD3 UR17, UR20, 0xc000, URZ ;  /* 0x0000c00014110890 */ /* 0x000fe2000fffe03f */
[----:B--2---:R-:W-:Y:S01]  /*17c0*/  @UP0 UMOV UR6, UR24 ;  /* 0x0000001800060c82 */ /* 0x004fe20008000000 */
[----:B------:R-:W-:Y:S01]  /*17d0*/  @UP0 UMOV UR7, UR25 ;  /* 0x0000001900070c82 */ /* 0x000fe20008000000 */
[----:B----4-:R-:W-:Y:S01]  /*17e0*/  VOTEU.ANY UP1, P1 ;  /* 0x00000000003f7886 */ /* 0x010fe20000820100 */
[----:B------:R-:W-:Y:S01]  /*17f0*/  VOTEU.ANY UP3, P1 ;  /* 0x00000000003f7886 */ /* 0x000fe20000860100 */
[----:B-1----:R-:W-:-:S03]  /*1800*/  IMAD.U32 R2, RZ, RZ, UR4 ;  /* 0x00000004ff027e24 */ /* 0x002fc6000f8e00ff */
[----:B------:R-:W-:Y:S01]  /*1810*/  @UP1 UIADD3 UR9, UR20, 0xc000, URZ ;  /* 0x0000c00014091890 */ /* 0x000fe2000fffe03f */
[----:B------:R-:W-:Y:S01]  /*1820*/  @UP1 UMOV UR14, UR26 ;  /* 0x0000001a000e1c82 */ /* 0x000fe20008000000 */
[----:B------:R-:W-:Y:S01]  /*1830*/  @UP1 UMOV UR15, UR27 ;  /* 0x0000001b000f1c82 */ /* 0x000fe20008000000 */
[----:B------:R-:W-:Y:S01]  /*1840*/  SHF.L.U32 R2, R2, 0x1f, RZ ;  /* 0x0000001f02027819 */ /* 0x000fe200000006ff */
[----:B------:R-:W-:Y:S06]  /*1850*/  BAR.SYNC.DEFER_BLOCKING 0x0 ;  /* 0x0000000000007b1d */ /* 0x000fec0000010000 */
[----:B------:R1:W-:Y:S02]  /*1860*/  @UP2 UTMALDG.2D [UR16], [UR6] ;  /* 0x00000010060025b4 */ /* 0x0003e40008008000 */
[----:B------:R-:W-:Y:S06]  /*1870*/  BAR.SYNC.DEFER_BLOCKING 0x0 ;  /* 0x0000000000007b1d */ /* 0x000fec0000010000 */
[----:B------:R1:W-:Y:S02]  /*1880*/  @UP3 UTMALDG.2D [UR8], [UR14] ;  /* 0x000000080e0035b4 */ /* 0x0003e40008008000 */
[----:B------:R-:W-:Y:S06]  /*1890*/  BAR.SYNC.DEFER_BLOCKING 0x0 ;  /* 0x0000000000007b1d */ /* 0x000fec0000010000 */
[----:B------:R-:W2:Y:S02]  /*18a0*/  SYNCS.PHASECHK.TRANS64.TRYWAIT P0, [UR20+0xc000], R2 ;  /* 0x00c00002ff0075a7 */ /* 0x000ea40008000154 */
[----:B-12---:R-:W-:Y:S05]  /*18b0*/  @!P0 BRA `(.L_x_48) ;  /* 0x00000004006c8947 */ /* 0x006fea0003800000 */
.L_x_50:
[----:B------:R-:W-:Y:S01]  /*18c0*/  USHF.L.U32 UR6, UR13, 0x6, URZ ;  /* 0x000000060d067899 */ /* 0x000fe2000800063f */
[----:B------:R-:W-:Y:S02]  /*18d0*/  WARPGROUP.DEPBAR.LE gsb0, 0x0 ;  /* 0x00008000000079c5 */ /* 0x000fe40000010000 */
[----:B------:R-:W-:Y:S01]  /*18e0*/  USHF.R.U32.HI UR8, URZ, 0x4, UR8 ;  /* 0x000000043f087899 */ /* 0x000fe20008011608 */
[----:B------:R-:W-:Y:S01]  /*18f0*/  WARPGROUP.ARRIVE ;  /* 0x00000000000079c5 */ /* 0x000fe20000000000 */
[----:B------:R-:W-:Y:S01]  /*1900*/  ULOP3.LUT UR6, UR6, 0x100, URZ, 0xc0, !UPT ;  /* 0x0000010006067892 */ /* 0x000fe2000f8ec03f */
[----:B------:R-:W1:Y:S01]  /*1910*/  LDC R2, c[0x0][0x230] ;  /* 0x00008c00ff027b82 */ /* 0x000e620000000800 */
[----:B------:R-:W-:Y:S02]  /*1920*/  USGXT.U32 UR8, UR8, 0xe ;  /* 0x0000000e0808789a */ /* 0x000fe40008000000 */
[----:B------:R-:W-:Y:S01]  /*1930*/  ULEA.HI UR6, UR16, UR6, URZ, 0x1c ;  /* 0x0000000610067291 */ /* 0x000fe2000f8fe03f */
[----:B------:R-:W-:Y:S01]  /*1940*/  UMOV UR21, 0x80000020 ;  /* 0x8000002000157882 */ /* 0x000fe20000000000 */
[----:B------:R-:W-:-:S02]  /*1950*/  UMOV UR23, 0x40000040 ;  /* 0x4000004000177882 */ /* 0x000fc40000000000 */
[----:B------:R-:W-:Y:S01]  /*1960*/  ULOP3.LUT UR6, UR6, 0x3fff, URZ, 0xc0, !UPT ;  /* 0x00003fff06067892 */ /* 0x000fe2000f8ec03f */
[----:B------:R-:W-:Y:S01]  /*1970*/  UMOV UR22, UR8 ;  /* 0x0000000800167c82 */ /* 0x000fe20008000000 */
[----:B------:R-:W-:Y:S02]  /*1980*/  UIADD3 UR18, UR18, 0x20, URZ ;  /* 0x0000002012127890 */ /* 0x000fe4000fffe03f */
[----:B------:R-:W-:-:S03]  /*1990*/  UIADD3 UR5, UR5, 0x1, URZ ;  /* 0x0000000105057890 */ /* 0x000fc6000fffe03f */
[----:B------:R-:W-:Y:S01]  /*19a0*/  UMOV UR20, UR6 ;  /* 0x0000000600147c82 */ /* 0x000fe20008000000 */
[----:B------:R-:W-:Y:S01]  /*19b0*/  UMOV UR7, URZ ;  /* 0x0000003f00077c82 */ /* 0x000fe20008000000 */
[----:B------:R-:W-:Y:S01]  /*19c0*/  HGMMA.64x64x16.F32.BF16 R24, gdesc[UR20].tnspB, R24 ;  /* 0x40e00000141879f0 */ /* 0x000fe20008701818 */
[----:B------:R-:W-:Y:S01]  /*19d0*/  UMOV UR20, 0xfffffffe ;  /* 0xfffffffe00147882 */ /* 0x000fe20000000000 */
[----:B------:R-:W-:Y:S01]  /*19e0*/  UMOV UR21, 0x7fffffdf ;  /* 0x7fffffdf00157882 */ /* 0x000fe20000000000 */
[----:B------:R-:W-:Y:S01]  /*19f0*/  UMOV UR22, 0x80 ;  /* 0x0000008000167882 */ /* 0x000fe20000000000 */
[----:B------:R-:W-:Y:S01]  /*1a00*/  UMOV UR23, 0x40000040 ;  /* 0x4000004000177882 */ /* 0x000fe20000000000 */
[----:B------:R-:W-:Y:S01]  /*1a10*/  UMOV UR9, URZ ;  /* 0x0000003f00097c82 */ /* 0x000fe20008000000 */
[----:B------:R-:W-:Y:S01]  /*1a20*/  UIADD3.64 UR20, UR6, -UR20, URZ ;  /* 0x8000001406147297 */ /* 0x000fe2000fffe03f */
[----:B-1----:R-:W-:Y:S01]  /*1a30*/  ISETP.LE.AND P0, PT, R2, UR18, PT ;  /* 0x0000001202007c0c */ /* 0x002fe2000bf03270 */
[----:B------:R-:W-:-:S02]  /*1a40*/  UIADD3.64 UR22, UR8, UR22, URZ ;  /* 0x0000001608167297 */ /* 0x000fc4000fffe03f */
[----:B------:R-:W-:-:S04]  /*1a50*/  UISETP.NE.U32.AND UP0, UPT, UR5, 0x4, UPT ;  /* 0x000000040500788c */ /* 0x000fc8000bf05070 */
[----:B------:R-:W-:Y:S02]  /*1a60*/  USEL UR6, URZ, 0x1, UP0 ;  /* 0x000000013f067887 */ /* 0x000fe40008000000 */
[----:B------:R-:W-:Y:S02]  /*1a70*/  USEL UR5, UR5, URZ, UP0 ;  /* 0x0000003f05057287 */ /* 0x000fe40008000000 */
[----:B------:R-:W-:Y:S01]  /*1a80*/  ULOP3.LUT UR4, UR4, UR6, URZ, 0x3c, !UPT ;  /* 0x0000000604047292 */ /* 0x000fe2000f8e3c3f */
[----:B------:R-:W-:Y:S01]  /*1a90*/  HGMMA.64x64x16.F32.BF16 R24, gdesc[UR20].tnspB, R24, gsb0 ;  /* 0x40e00000141879f0 */ /* 0x000fe20008001818 */
[----:B------:R-:W-:Y:S10]  /*1aa0*/  @!P0 BRA `(.L_x_49) ;  /* 0xfffffffc00008947 */ /* 0x000ff4000383ffff */
.L_x_47:
[----:B------:R-:W-:Y:S02]  /*1ab0*/  WARPGROUP.DEPBAR.LE gsb0, 0x0 ;  /* 0x00008000000079c5 */ /* 0x000fe40000010000 */
[----:B----4-:R-:W-:Y:S01]  /*1ac0*/  BAR.SYNC.DEFER_BLOCKING 0x0 ;  /* 0x0000000000007b1d */ /* 0x010fe20000010000 */
[C---:B-1----:R-:W-:Y:S01]  /*1ad0*/  IMAD.SHL.U32 R2, R0.reuse, 0x80, RZ ;  /* 0x0000008000027824 */ /* 0x042fe200078e00ff */
[----:B------:R-:W-:Y:S01]  /*1ae0*/  F2FP.BF16.F32.PACK_AB R24, R25, R24 ;  /* 0x000000181918723e */ /* 0x000fe200000010ff */
[----:B------:R-:W-:Y:S01]  /*1af0*/  IMAD.SHL.U32 R3, R0, 0x40, RZ ;  /* 0x0000004000037824 */ /* 0x000fe200078e00ff */
[----:B------:R-:W-:Y:S02]  /*1b00*/  F2FP.BF16.F32.PACK_AB R25, R27, R26 ;  /* 0x0000001a1b19723e */ /* 0x000fe400000010ff */
[----:B------:R-:W-:Y:S02]  /*1b10*/  ELECT P0, URZ, PT ;  /* 0x00000000003f782f */ /* 0x000fe40003800000 */
[----:B------:R-:W-:Y:S01]  /*1b20*/  LOP3.LUT R2, R2, 0x780, RZ, 0xc0, !PT ;  /* 0x0000078002027812 */ /* 0x000fe200078ec0ff */
[----:B------:R-:W-:Y:S01]  /*1b30*/  UMOV UR13, UR10 ;  /* 0x0000000a000d7c82 */ /* 0x000fe20008000000 */
[----:B------:R-:W-:Y:S01]  /*1b40*/  F2FP.BF16.F32.PACK_AB R32, R33, R32 ;  /* 0x000000202120723e */ /* 0x000fe200000010ff */
[----:B--2---:R-:W-:Y:S01]  /*1b50*/  UMOV UR14, UR19 ;  /* 0x00000013000e7c82 */ /* 0x004fe20008000000 */
[----:B-----5:R-:W-:Y:S01]  /*1b60*/  LOP3.LUT R4, R2, 0x3800, R3, 0xf8, !PT ;  /* 0x0000380002047812 */ /* 0x020fe200078ef803 */
[----:B------:R-:W-:Y:S01]  /*1b70*/  IMAD.SHL.U32 R2, R0, 0x10, RZ ;  /* 0x0000001000027824 */ /* 0x000fe200078e00ff */
[----:B------:R-:W-:-:S02]  /*1b80*/  F2FP.BF16.F32.PACK_AB R26, R29, R28 ;  /* 0x0000001c1d1a723e */ /* 0x000fc400000010ff */
[----:B------:R-:W-:Y:S02]  /*1b90*/  F2FP.BF16.F32.PACK_AB R27, R31, R30 ;  /* 0x0000001e1f1b723e */ /* 0x000fe400000010ff */
[----:B------:R-:W-:Y:S02]  /*1ba0*/  LOP3.LUT R3, R2, 0x70, RZ, 0xc0, !PT ;  /* 0x0000007002037812 */ /* 0x000fe400078ec0ff */
[----:B------:R-:W-:Y:S02]  /*1bb0*/  F2FP.BF16.F32.PACK_AB R33, R35, R34 ;  /* 0x000000222321723e */ /* 0x000fe400000010ff */
[----:B------:R-:W-:Y:S02]  /*1bc0*/  LOP3.LUT R3, R3, 0x10, R0, 0x78, !PT ;  /* 0x0000001003037812 */ /* 0x000fe400078e7800 */
[----:B------:R-:W-:Y:S01]  /*1bd0*/  F2FP.BF16.F32.PACK_AB R40, R41, R40 ;  /* 0x000000282928723e */ /* 0x000fe200000010ff */
[----:B------:R-:W1:Y:S02]  /*1be0*/  @!P2 SYNCS.CCTL.IV [UR12+0xc000] ;  /* 0x00c00000ff00a9b1 */ /* 0x000e64000800000c */
[----:B-1----:R-:W-:Y:S01]  /*1bf0*/  BAR.SYNC.DEFER_BLOCKING 0x0 ;  /* 0x0000000000007b1d */ /* 0x002fe20000010000 */
[----:B------:R-:W-:-:S02]  /*1c00*/  LOP3.LUT R3, R4, R3, RZ, 0xfc, !PT ;  /* 0x0000000304037212 */ /* 0x000fc400078efcff */
[----:B------:R-:W-:Y:S02]  /*1c10*/  F2FP.BF16.F32.PACK_AB R34, R37, R36 ;  /* 0x000000242522723e */ /* 0x000fe400000010ff */
[C---:B------:R-:W-:Y:S01]  /*1c20*/  LOP3.LUT R2, R3.reuse, 0x20, RZ, 0x3c, !PT ;  /* 0x0000002003027812 */ /* 0x040fe200078e3cff */
[C---:B------:R-:W-:Y:S01]  /*1c30*/  VIADD R0, R3.reuse, UR12 ;  /* 0x0000000c03007c36 */ /* 0x040fe20008000000 */
[C---:B------:R-:W-:Y:S02]  /*1c40*/  LOP3.LUT R4, R3.reuse, 0x40, RZ, 0x3c, !PT ;  /* 0x0000004003047812 */ /* 0x040fe400078e3cff */
[----:B------:R-:W-:Y:S01]  /*1c50*/  LOP3.LUT R3, R3, 0x60, RZ, 0x3c, !PT ;  /* 0x0000006003037812 */ /* 0x000fe200078e3cff */
[----:B------:R-:W-:Y:S01]  /*1c60*/  VIADD R2, R2, UR12 ;  /* 0x0000000c02027c36 */ /* 0x000fe20008000000 */
[----:B------:R-:W-:Y:S01]  /*1c70*/  F2FP.BF16.F32.PACK_AB R35, R39, R38 ;  /* 0x000000262723723e */ /* 0x000fe200000010ff */
[----:B------:R-:W-:Y:S01]  /*1c80*/  VIADD R4, R4, UR12 ;  /* 0x0000000c04047c36 */ /* 0x000fe20008000000 */
[----:B------:R-:W-:Y:S01]  /*1c90*/  F2FP.BF16.F32.PACK_AB R41, R43, R42 ;  /* 0x0000002a2b29723e */ /* 0x000fe200000010ff */
[----:B------:R-:W-:Y:S01]  /*1ca0*/  VIADD R3, R3, UR12 ;  /* 0x0000000c03037c36 */ /* 0x000fe20008000000 */
[----:B------:R-:W-:-:S02]  /*1cb0*/  F2FP.BF16.F32.PACK_AB R48, R49, R48 ;  /* 0x000000303130723e */ /* 0x000fc400000010ff */
[----:B------:R-:W-:Y:S02]  /*1cc0*/  F2FP.BF16.F32.PACK_AB R42, R45, R44 ;  /* 0x0000002c2d2a723e */ /* 0x000fe400000010ff */
[----:B------:R-:W-:Y:S02]  /*1cd0*/  F2FP.BF16.F32.PACK_AB R43, R47, R46 ;  /* 0x0000002e2f2b723e */ /* 0x000fe400000010ff */
[----:B------:R-:W-:Y:S02]  /*1ce0*/  F2FP.BF16.F32.PACK_AB R49, R51, R50 ;  /* 0x000000323331723e */ /* 0x000fe400000010ff */
[----:B------:R-:W-:Y:S01]  /*1cf0*/  F2FP.BF16.F32.PACK_AB R50, R53, R52 ;  /* 0x000000343532723e */ /* 0x000fe200000010ff */
[----:B------:R-:W1:Y:S02]  /*1d00*/  @!P2 SYNCS.CCTL.IV [UR12+0xc008] ;  /* 0x00c00800ff00a9b1 */ /* 0x000e64000800000c */
[----:B-1----:R-:W-:Y:S01]  /*1d10*/  BAR.SYNC.DEFER_BLOCKING 0x0 ;  /* 0x0000000000007b1d */ /* 0x002fe20000010000 */
[----:B------:R-:W-:-:S02]  /*1d20*/  F2FP.BF16.F32.PACK_AB R51, R55, R54 ;  /* 0x000000363733723e */ /* 0x000fc400000010ff */
[----:B------:R-:W-:-:S13]  /*1d30*/  ISETP.LT.U32.AND P0, PT, R6, 0x20, P0 ;  /* 0x000000200600780c */ /* 0x000fda0000701070 */
[----:B------:R-:W-:Y:S01]  /*1d40*/  VOTEU.ANY UP0, P0 ;  /* 0x00000000003f7886 */ /* 0x000fe20000000100 */
[----:B------:R-:W-:-:S04]  /*1d50*/  VOTEU.ANY UP1, P0 ;  /* 0x00000000003f7886 */ /* 0x000fc80000020100 */
[----:B------:R-:W-:Y:S01]  /*1d60*/  @UP0 UMOV UR6, UR28 ;  /* 0x0000001c00060c82 */ /* 0x000fe20008000000 */
[----:B------:R-:W-:Y:S01]  /*1d70*/  @UP0 UMOV UR7, UR29 ;  /* 0x0000001d00070c82 */ /* 0x000fe20008000000 */
[----:B------:R-:W1:Y:S02]  /*1d80*/  @!P2 SYNCS.CCTL.IV [UR12+0xc010] ;  /* 0x00c01000ff00a9b1 */ /* 0x000e64000800000c */
[----:B-1----:R-:W-:Y:S06]  /*1d90*/  BAR.SYNC.DEFER_BLOCKING 0x0 ;  /* 0x0000000000007b1d */ /* 0x002fec0000010000 */
[----:B------:R-:W1:Y:S02]  /*1da0*/  @!P2 SYNCS.CCTL.IV [UR12+0xc018] ;  /* 0x00c01800ff00a9b1 */ /* 0x000e64000800000c */
[----:B-1----:R-:W-:Y:S04]  /*1db0*/  STSM.16.M88.4 [R0], R24 ;  /* 0x0000001800007844 */ /* 0x002fe80000000200 */
[----:B------:R-:W-:Y:S04]  /*1dc0*/  STSM.16.M88.4 [R2], R32 ;  /* 0x0000002002007844 */ /* 0x000fe80000000200 */
[----:B------:R-:W-:Y:S04]  /*1dd0*/  STSM.16.M88.4 [R4], R40 ;  /* 0x0000002804007844 */ /* 0x000fe80000000200 */
[----:B------:R-:W-:Y:S01]  /*1de0*/  STSM.16.M88.4 [R3], R48 ;  /* 0x0000003003007844 */ /* 0x000fe20000000200 */
[----:B------:R1:W-:Y:S06]  /*1df0*/  MEMBAR.ALL.CTA ;  /* 0x0000000000007992 */ /* 0x0003ec0000008000 */
[----:B-1----:R-:W1:Y:S02]  /*1e00*/  FENCE.VIEW.ASYNC.S ;  /* 0x00000000000073c6 */ /* 0x002e640000000000 */
[----:B-1----:R-:W-:Y:S06]  /*1e10*/  BAR.SYNC.DEFER_BLOCKING 0x0 ;  /* 0x0000000000007b1d */ /* 0x002fec0000010000 */
[----:B------:R1:W-:Y:S01]  /*1e20*/  @UP1 UTMASTG.2D [UR12], [UR6] ;  /* 0x0000000c060013b5 */ /* 0x0003e20008008000 */
[----:B------:R0:W-:Y:S01]  /*1e30*/  UTMACMDFLUSH ;  /* 0x00000000000079b7 */ /* 0x0001e20000000000 */
[----:B------:R-:W-:-:S04]  /*1e40*/  DEPBAR.LE SB0, 0x0 ;  /* 0x000080000000791a */ /* 0x000fc80000000000 */
[----:B------:R-:W-:Y:S06]  /*1e50*/  BAR.SYNC.DEFER_BLOCKING 0x0 ;  /* 0x0000000000007b1d */ /* 0x000fec0000010000 */
[----:B-1----:R-:W-:Y:S05]  /*1e60*/  EXIT ;  /* 0x000000000000794d */ /* 0x002fea0003800000 */
.L_x_48:
[----:B------:R-:W1:Y:S02]  /*1e70*/  SYNCS.PHASECHK.TRANS64.TRYWAIT P0, [UR20+0xc000], R2 ;  /* 0x00c00002ff0075a7 */ /* 0x000e640008000154 */
[----:B-1----:R-:W-:Y:S05]  /*1e80*/  @!P0 BRA `(.L_x_48) ;  /* 0xfffffffc00f88947 */ /* 0x002fea000383ffff */
[----:B------:R-:W-:Y:S05]  /*1e90*/  BRA `(.L_x_50) ;  /* 0xfffffff800887947 */ /* 0x000fea000383ffff */
.L_x_51:
[----:B------:R-:W-:-:S00]  /*1ea0*/  BRA `(.L_x_51) ;  /* 0xfffffffc00fc7947 */ /* 0x000fc0000383ffff */
[----:B------:R-:W-:-:S00]  /*1eb0*/  NOP ;  /* 0x0000000000007918 */ /* 0x000fc00000000000 */
        /* <DEDUP_REMOVED lines=12> */
.L_x_52:


//--------------------- .nv.shared.gluon_wgmma    --------------------------
	.section	.nv.shared.gluon_wgmma,"aw",@nobits
	.sectionflags	@""
	.align	16
	.zero		1024


//--------------------- .nv.shared.reserved.0     --------------------------
	.section	.nv.shared.reserved.0,"aw",@nobits
	.weak		__nv_reservedSMEM_offset_0_alias
	.size		__nv_reservedSMEM_offset_0_alias, 0, 0
	.other		__nv_reservedSMEM_offset_0_alias,@"STO_CUDA_RESERVED_SHARED STV_DEFAULT"
__nv_reservedSMEM_offset_0_alias:
	.zero		0


//--------------------- .nv.constant0.gluon_wgmma --------------------------
	.section	.nv.constant0.gluon_wgmma,"a",@progbits
	.sectionflags	@""
	.align	4
.nv.constant0.gluon_wgmma:
	.zero		608


//--------------------- SYMBOLS --------------------------

	.type		.nv.reservedSmem.offset0,@object
	.size		.nv.reservedSmem.offset0,0x4
